//
// Generated by NVIDIA NVVM Compiler
//
// Compiler Build ID: CL-36424714
// Cuda compilation tools, release 13.0, V13.0.88
// Based on NVVM 20.0.0
//

.version 9.0
.target sm_100
.address_size 64

	// .globl	_Z15find_max_kernelPKfPfii
.extern .shared .align 16 .b8 sdata[];

.visible .entry _Z15find_max_kernelPKfPfii(
	.param .u64 .ptr .align 1 _Z15find_max_kernelPKfPfii_param_0,
	.param .u64 .ptr .align 1 _Z15find_max_kernelPKfPfii_param_1,
	.param .u32 _Z15find_max_kernelPKfPfii_param_2,
	.param .u32 _Z15find_max_kernelPKfPfii_param_3
)
{
	.reg .pred 	%p<7>;
	.reg .b32 	%r<20>;
	.reg .b32 	%f<10>;
	.reg .b64 	%rd<9>;

	ld.param.u64 	%rd2, [_Z15find_max_kernelPKfPfii_param_0];
	ld.param.u64 	%rd3, [_Z15find_max_kernelPKfPfii_param_1];
	ld.param.u32 	%r11, [_Z15find_max_kernelPKfPfii_param_3];
	mov.u32 	%r1, %ctaid.x;
	mov.u32 	%r2, %tid.x;
	shl.b32 	%r12, %r2, 2;
	mov.u32 	%r13, sdata;
	add.s32 	%r3, %r13, %r12;
	mov.b32 	%r14, -8388608;
	st.shared.u32 	[%r3], %r14;
	setp.ge.s32 	%p1, %r2, %r11;
	@%p1 bra 	$L__BB0_4;
	mul.lo.s32 	%r4, %r11, %r1;
	mov.u32 	%r5, %ntid.x;
	cvta.to.global.u64 	%rd1, %rd2;
	mov.f32 	%f9, 0fFF800000;
	mov.u32 	%r18, %r2;
$L__BB0_2:
	add.s32 	%r15, %r18, %r4;
	mul.wide.s32 	%rd4, %r15, 4;
	add.s64 	%rd5, %rd1, %rd4;
	ld.global.f32 	%f4, [%rd5];
	max.f32 	%f9, %f9, %f4;
	add.s32 	%r18, %r18, %r5;
	setp.lt.s32 	%p2, %r18, %r11;
	@%p2 bra 	$L__BB0_2;
	st.shared.f32 	[%r3], %f9;
$L__BB0_4:
	bar.sync 	0;
	mov.u32 	%r19, %ntid.x;
	setp.lt.u32 	%p3, %r19, 2;
	@%p3 bra 	$L__BB0_8;
$L__BB0_5:
	shr.u32 	%r10, %r19, 1;
	setp.ge.u32 	%p4, %r2, %r10;
	@%p4 bra 	$L__BB0_7;
	ld.shared.f32 	%f5, [%r3];
	shl.b32 	%r16, %r10, 2;
	add.s32 	%r17, %r3, %r16;
	ld.shared.f32 	%f6, [%r17];
	max.f32 	%f7, %f5, %f6;
	st.shared.f32 	[%r3], %f7;
$L__BB0_7:
	bar.sync 	0;
	setp.gt.u32 	%p5, %r19, 3;
	mov.u32 	%r19, %r10;
	@%p5 bra 	$L__BB0_5;
$L__BB0_8:
	setp.ne.s32 	%p6, %r2, 0;
	@%p6 bra 	$L__BB0_10;
	ld.shared.f32 	%f8, [sdata];
	cvta.to.global.u64 	%rd6, %rd3;
	mul.wide.u32 	%rd7, %r1, 4;
	add.s64 	%rd8, %rd6, %rd7;
	st.global.f32 	[%rd8], %f8;
$L__BB0_10:
	ret;

}
	// .globl	_Z24exp_sum_normalize_kernelPfPKfS_ii
.visible .entry _Z24exp_sum_normalize_kernelPfPKfS_ii(
	.param .u64 .ptr .align 1 _Z24exp_sum_normalize_kernelPfPKfS_ii_param_0,
	.param .u64 .ptr .align 1 _Z24exp_sum_normalize_kernelPfPKfS_ii_param_1,
	.param .u64 .ptr .align 1 _Z24exp_sum_normalize_kernelPfPKfS_ii_param_2,
	.param .u32 _Z24exp_sum_normalize_kernelPfPKfS_ii_param_3,
	.param .u32 _Z24exp_sum_normalize_kernelPfPKfS_ii_param_4
)
{
	.reg .pred 	%p<11>;
	.reg .b32 	%r<27>;
	.reg .b32 	%f<27>;
	.reg .b64 	%rd<15>;

	ld.param.u64 	%rd4, [_Z24exp_sum_normalize_kernelPfPKfS_ii_param_0];
	ld.param.u64 	%rd5, [_Z24exp_sum_normalize_kernelPfPKfS_ii_param_1];
	ld.param.u64 	%rd3, [_Z24exp_sum_normalize_kernelPfPKfS_ii_param_2];
	ld.param.u32 	%r14, [_Z24exp_sum_normalize_kernelPfPKfS_ii_param_4];
	cvta.to.global.u64 	%rd1, %rd4;
	cvta.to.global.u64 	%rd6, %rd5;
	mov.u32 	%r1, %ctaid.x;
	mul.wide.u32 	%rd7, %r1, 4;
	add.s64 	%rd8, %rd6, %rd7;
	ld.global.f32 	%f1, [%rd8];
	mov.u32 	%r26, %tid.x;
	shl.b32 	%r15, %r26, 2;
	mov.u32 	%r16, sdata;
	add.s32 	%r3, %r16, %r15;
	mov.b32 	%r17, 0;
	st.shared.u32 	[%r3], %r17;
	setp.ge.s32 	%p1, %r26, %r14;
	@%p1 bra 	$L__BB1_4;
	mul.lo.s32 	%r4, %r14, %r1;
	mov.f32 	%f26, 0f00000000;
	mov.u32 	%r5, %ntid.x;
	mov.u32 	%r24, %r26;
$L__BB1_2:
	add.s32 	%r18, %r24, %r4;
	mul.wide.s32 	%rd9, %r18, 4;
	add.s64 	%rd10, %rd1, %rd9;
	ld.global.f32 	%f6, [%rd10];
	sub.f32 	%f7, %f6, %f1;
	fma.rn.f32 	%f8, %f7, 0f3BBB989D, 0f3F000000;
	cvt.sat.f32.f32 	%f9, %f8;
	mov.f32 	%f10, 0f4B400001;
	mov.f32 	%f11, 0f437C0000;
	fma.rm.f32 	%f12, %f9, %f11, %f10;
	add.f32 	%f13, %f12, 0fCB40007F;
	neg.f32 	%f14, %f13;
	fma.rn.f32 	%f15, %f7, 0f3FB8AA3B, %f14;
	fma.rn.f32 	%f16, %f7, 0f32A57060, %f15;
	mov.b32 	%r19, %f12;
	shl.b32 	%r20, %r19, 23;
	mov.b32 	%f17, %r20;
	ex2.approx.ftz.f32 	%f18, %f16;
	mul.f32 	%f19, %f18, %f17;
	st.global.f32 	[%rd10], %f19;
	add.f32 	%f26, %f26, %f19;
	add.s32 	%r24, %r24, %r5;
	setp.lt.s32 	%p2, %r24, %r14;
	@%p2 bra 	$L__BB1_2;
	st.shared.f32 	[%r3], %f26;
$L__BB1_4:
	bar.sync 	0;
	mov.u32 	%r8, %ntid.x;
	setp.lt.u32 	%p3, %r8, 2;
	@%p3 bra 	$L__BB1_9;
	mov.u32 	%r25, %r8;
$L__BB1_6:
	shr.u32 	%r10, %r25, 1;
	setp.ge.u32 	%p4, %r26, %r10;
	@%p4 bra 	$L__BB1_8;
	shl.b32 	%r21, %r10, 2;
	add.s32 	%r22, %r3, %r21;
	ld.shared.f32 	%f20, [%r22];
	ld.shared.f32 	%f21, [%r3];
	add.f32 	%f22, %f20, %f21;
	st.shared.f32 	[%r3], %f22;
$L__BB1_8:
	bar.sync 	0;
	setp.gt.u32 	%p5, %r25, 3;
	mov.u32 	%r25, %r10;
	@%p5 bra 	$L__BB1_6;
$L__BB1_9:
	setp.ne.s32 	%p6, %r26, 0;
	cvta.to.global.u64 	%rd11, %rd3;
	add.s64 	%rd2, %rd11, %rd7;
	@%p6 bra 	$L__BB1_11;
	ld.shared.f32 	%f23, [sdata];
	st.global.f32 	[%rd2], %f23;
$L__BB1_11:
	setp.ge.s32 	%p7, %r26, %r14;
	bar.sync 	0;
	ld.global.f32 	%f4, [%rd2];
	setp.leu.f32 	%p8, %f4, 0f00000000;
	or.pred  	%p9, %p8, %p7;
	@%p9 bra 	$L__BB1_14;
	mul.lo.s32 	%r11, %r14, %r1;
$L__BB1_13:
	add.s32 	%r23, %r26, %r11;
	mul.wide.s32 	%rd13, %r23, 4;
	add.s64 	%rd14, %rd1, %rd13;
	ld.global.f32 	%f24, [%rd14];
	div.rn.f32 	%f25, %f24, %f4;
	st.global.f32 	[%rd14], %f25;
	add.s32 	%r26, %r26, %r8;
	setp.lt.s32 	%p10, %r26, %r14;
	@%p10 bra 	$L__BB1_13;
$L__BB1_14:
	ret;

}
	// .globl	_Z12scale_kernelPffi
.visible .entry _Z12scale_kernelPffi(
	.param .u64 .ptr .align 1 _Z12scale_kernelPffi_param_0,
	.param .f32 _Z12scale_kernelPffi_param_1,
	.param .u32 _Z12scale_kernelPffi_param_2
)
{
	.reg .pred 	%p<2>;
	.reg .b32 	%r<6>;
	.reg .b32 	%f<4>;
	.reg .b64 	%rd<5>;

	ld.param.u64 	%rd1, [_Z12scale_kernelPffi_param_0];
	ld.param.f32 	%f1, [_Z12scale_kernelPffi_param_1];
	ld.param.u32 	%r2, [_Z12scale_kernelPffi_param_2];
	mov.u32 	%r3, %ctaid.x;
	mov.u32 	%r4, %ntid.x;
	mov.u32 	%r5, %tid.x;
	mad.lo.s32 	%r1, %r3, %r4, %r5;
	setp.ge.s32 	%p1, %r1, %r2;
	@%p1 bra 	$L__BB2_2;
	cvta.to.global.u64 	%rd2, %rd1;
	mul.wide.s32 	%rd3, %r1, 4;
	add.s64 	%rd4, %rd2, %rd3;
	ld.global.f32 	%f2, [%rd4];
	mul.f32 	%f3, %f1, %f2;
	st.global.f32 	[%rd4], %f3;
$L__BB2_2:
	ret;

}
	// .globl	_Z19concat_heads_kernelPKfPfiiii
.visible .entry _Z19concat_heads_kernelPKfPfiiii(
	.param .u64 .ptr .align 1 _Z19concat_heads_kernelPKfPfiiii_param_0,
	.param .u64 .ptr .align 1 _Z19concat_heads_kernelPKfPfiiii_param_1,
	.param .u32 _Z19concat_heads_kernelPKfPfiiii_param_2,
	.param .u32 _Z19concat_heads_kernelPKfPfiiii_param_3,
	.param .u32 _Z19concat_heads_kernelPKfPfiiii_param_4,
	.param .u32 _Z19concat_heads_kernelPKfPfiiii_param_5
)
{
	.reg .pred 	%p<5>;
	.reg .b32 	%r<27>;
	.reg .b32 	%f<2>;
	.reg .b64 	%rd<9>;

	ld.param.u64 	%rd3, [_Z19concat_heads_kernelPKfPfiiii_param_0];
	ld.param.u64 	%rd4, [_Z19concat_heads_kernelPKfPfiiii_param_1];
	ld.param.u32 	%r15, [_Z19concat_heads_kernelPKfPfiiii_param_3];
	ld.param.u32 	%r16, [_Z19concat_heads_kernelPKfPfiiii_param_4];
	ld.param.u32 	%r17, [_Z19concat_heads_kernelPKfPfiiii_param_5];
	mov.u32 	%r1, %ctaid.x;
	rem.u32 	%r2, %r1, %r16;
	mov.u32 	%r25, %tid.y;
	setp.ge.s32 	%p1, %r25, %r15;
	@%p1 bra 	$L__BB3_6;
	div.u32 	%r18, %r1, %r16;
	mov.u32 	%r4, %tid.x;
	mul.lo.s32 	%r5, %r18, %r15;
	mad.lo.s32 	%r19, %r18, %r16, %r2;
	mul.lo.s32 	%r6, %r19, %r15;
	mov.u32 	%r7, %ntid.x;
	mov.u32 	%r8, %ntid.y;
	cvta.to.global.u64 	%rd1, %rd3;
	cvta.to.global.u64 	%rd2, %rd4;
$L__BB3_2:
	setp.ge.s32 	%p2, %r4, %r17;
	@%p2 bra 	$L__BB3_5;
	add.s32 	%r20, %r25, %r5;
	mad.lo.s32 	%r21, %r20, %r16, %r2;
	mul.lo.s32 	%r10, %r21, %r17;
	add.s32 	%r22, %r25, %r6;
	mul.lo.s32 	%r11, %r22, %r17;
	mov.u32 	%r26, %r4;
$L__BB3_4:
	add.s32 	%r23, %r26, %r10;
	add.s32 	%r24, %r11, %r26;
	mul.wide.s32 	%rd5, %r23, 4;
	add.s64 	%rd6, %rd1, %rd5;
	ld.global.f32 	%f1, [%rd6];
	mul.wide.s32 	%rd7, %r24, 4;
	add.s64 	%rd8, %rd2, %rd7;
	st.global.f32 	[%rd8], %f1;
	add.s32 	%r26, %r26, %r7;
	setp.lt.s32 	%p3, %r26, %r17;
	@%p3 bra 	$L__BB3_4;
$L__BB3_5:
	add.s32 	%r25, %r25, %r8;
	setp.lt.s32 	%p4, %r25, %r15;
	@%p4 bra 	$L__BB3_2;
$L__BB3_6:
	ret;

}
	// .globl	_Z24apply_causal_mask_kernelPfi
.visible .entry _Z24apply_causal_mask_kernelPfi(
	.param .u64 .ptr .align 1 _Z24apply_causal_mask_kernelPfi_param_0,
	.param .u32 _Z24apply_causal_mask_kernelPfi_param_1
)
{
	.reg .pred 	%p<4>;
	.reg .b16 	%rs<4>;
	.reg .b32 	%r<11>;
	.reg .b64 	%rd<5>;

	ld.param.u64 	%rd1, [_Z24apply_causal_mask_kernelPfi_param_0];
	ld.param.u32 	%r3, [_Z24apply_causal_mask_kernelPfi_param_1];
	mov.u32 	%r1, %ctaid.y;
	mov.u32 	%r2, %tid.x;
	max.s32 	%r4, %r1, %r2;
	setp.ge.s32 	%p1, %r4, %r3;
	setp.le.u32 	%p2, %r2, %r1;
	or.pred  	%p3, %p2, %p1;
	@%p3 bra 	$L__BB4_2;
	cvta.to.global.u64 	%rd2, %rd1;
	mov.u32 	%r5, %ctaid.z;
	mov.u32 	%r6, %nctaid.y;
	cvt.u16.u32 	%rs1, %r5;
	cvt.u16.u32 	%rs2, %r6;
	div.u16 	%rs3, %rs1, %rs2;
	cvt.u32.u16 	%r7, %rs3;
	mad.lo.s32 	%r8, %r3, %r7, %r1;
	mad.lo.s32 	%r9, %r8, %r3, %r2;
	mul.wide.u32 	%rd3, %r9, 4;
	add.s64 	%rd4, %rd2, %rd3;
	mov.b32 	%r10, -831624408;
	st.global.u32 	[%rd4], %r10;
$L__BB4_2:
	ret;

}


// ===== COMPILED SASS (sm_100) =====

	.target	sm_100

	.elftype	@"ET_EXEC"


//--------------------- .note.nv.tkinfo           --------------------------
	.section	.note.nv.tkinfo,"",@"SHT_NOTE"
	.sectionflags	@"SHF_NOTE_NV_TKINFO"
	.tkinfo
        /*0018*/ 	.word	0x00000002
        /*0030*/ 	.string	""
        /*0030*/ 	.string	"ptxas"
        /*0030*/ 	.string	"Cuda compilation tools, release 13.0, V13.0.88"
        /*0030*/ 	.string	"Build cuda_13.0.r13.0/compiler.36424714_0"
        /*0030*/ 	.string	"-arch sm_100 -m 64 "



//--------------------- .note.nv.cuinfo           --------------------------
	.section	.note.nv.cuinfo,"",@"SHT_NOTE"
	.sectionflags	@"SHF_NOTE_NV_CUINFO"
        /*0018*/ 	.short	0x0002
        /*001a*/ 	.short	0x0064
        /*001c*/ 	.short	0x0082
	.zero		2


//--------------------- .nv.info                  --------------------------
	.section	.nv.info,"",@"SHT_CUDA_INFO"
	.align	4


	//----- nvinfo : EIATTR_REGCOUNT
	.align		4
        /*0000*/ 	.byte	0x04, 0x2f
        /*0002*/ 	.short	(.L_1 - .L_0)
	.align		4
.L_0:
        /*0004*/ 	.word	index@(_Z15find_max_kernelPKfPfii)
        /*0008*/ 	.word	0x0000000e


	//----- nvinfo : EIATTR_FRAME_SIZE
	.align		4
.L_1:
        /*000c*/ 	.byte	0x04, 0x11
        /*000e*/ 	.short	(.L_3 - .L_2)
	.align		4
.L_2:
        /*0010*/ 	.word	index@(_Z15find_max_kernelPKfPfii)
        /*0014*/ 	.word	0x00000000


	//----- nvinfo : EIATTR_REGCOUNT
	.align		4
.L_3:
        /*0018*/ 	.byte	0x04, 0x2f
        /*001a*/ 	.short	(.L_5 - .L_4)
	.align		4
.L_4:
        /*001c*/ 	.word	index@(_Z24exp_sum_normalize_kernelPfPKfS_ii)
        /*0020*/ 	.word	0x00000016


	//----- nvinfo : EIATTR_FRAME_SIZE
	.align		4
.L_5:
        /*0024*/ 	.byte	0x04, 0x11
        /*0026*/ 	.short	(.L_7 - .L_6)
	.align		4
.L_6:
        /*0028*/ 	.word	index@($__internal_1_$__cuda_sm3x_div_rn_noftz_f32_slowpath)
        /*002c*/ 	.word	0x00000000


	//----- nvinfo : EIATTR_FRAME_SIZE
	.align		4
.L_7:
        /*0030*/ 	.byte	0x04, 0x11
        /*0032*/ 	.short	(.L_9 - .L_8)
	.align		4
.L_8:
        /*0034*/ 	.word	index@(_Z24exp_sum_normalize_kernelPfPKfS_ii)
        /*0038*/ 	.word	0x00000000


	//----- nvinfo : EIATTR_REGCOUNT
	.align		4
.L_9:
        /*003c*/ 	.byte	0x04, 0x2f
        /*003e*/ 	.short	(.L_11 - .L_10)
	.align		4
.L_10:
        /*0040*/ 	.word	index@(_Z12scale_kernelPffi)
        /*0044*/ 	.word	0x00000008


	//----- nvinfo : EIATTR_FRAME_SIZE
	.align		4
.L_11:
        /*0048*/ 	.byte	0x04, 0x11
        /*004a*/ 	.short	(.L_13 - .L_12)
	.align		4
.L_12:
        /*004c*/ 	.word	index@(_Z12scale_kernelPffi)
        /*0050*/ 	.word	0x00000000


	//----- nvinfo : EIATTR_REGCOUNT
	.align		4
.L_13:
        /*0054*/ 	.byte	0x04, 0x2f
        /*0056*/ 	.short	(.L_15 - .L_14)
	.align		4
.L_14:
        /*0058*/ 	.word	index@(_Z19concat_heads_kernelPKfPfiiii)
        /*005c*/ 	.word	0x00000014


	//----- nvinfo : EIATTR_FRAME_SIZE
	.align		4
.L_15:
        /*0060*/ 	.byte	0x04, 0x11
        /*0062*/ 	.short	(.L_17 - .L_16)
	.align		4
.L_16:
        /*0064*/ 	.word	index@(_Z19concat_heads_kernelPKfPfiiii)
        /*0068*/ 	.word	0x00000000


	//----- nvinfo : EIATTR_REGCOUNT
	.align		4
.L_17:
        /*006c*/ 	.byte	0x04, 0x2f
        /*006e*/ 	.short	(.L_19 - .L_18)
	.align		4
.L_18:
        /*0070*/ 	.word	index@(_Z24apply_causal_mask_kernelPfi)
        /*0074*/ 	.word	0x0000000a


	//----- nvinfo : EIATTR_FRAME_SIZE
	.align		4
.L_19:
        /*0078*/ 	.byte	0x04, 0x11
        /*007a*/ 	.short	(.L_21 - .L_20)
	.align		4
.L_20:
        /*007c*/ 	.word	index@($__internal_0_$__cuda_sm20_div_u16)
        /*0080*/ 	.word	0x00000000


	//----- nvinfo : EIATTR_FRAME_SIZE
	.align		4
.L_21:
        /*0084*/ 	.byte	0x04, 0x11
        /*0086*/ 	.short	(.L_23 - .L_22)
	.align		4
.L_22:
        /*0088*/ 	.word	index@(_Z24apply_causal_mask_kernelPfi)
        /*008c*/ 	.word	0x00000000


	//----- nvinfo : EIATTR_MIN_STACK_SIZE
	.align		4
.L_23:
        /*0090*/ 	.byte	0x04, 0x12
        /*0092*/ 	.short	(.L_25 - .L_24)
	.align		4
.L_24:
        /*0094*/ 	.word	index@(_Z24apply_causal_mask_kernelPfi)
        /*0098*/ 	.word	0x00000000


	//----- nvinfo : EIATTR_MIN_STACK_SIZE
	.align		4
.L_25:
        /*009c*/ 	.byte	0x04, 0x12
        /*009e*/ 	.short	(.L_27 - .L_26)
	.align		4
.L_26:
        /*00a0*/ 	.word	index@(_Z19concat_heads_kernelPKfPfiiii)
        /*00a4*/ 	.word	0x00000000


	//----- nvinfo : EIATTR_MIN_STACK_SIZE
	.align		4
.L_27:
        /*00a8*/ 	.byte	0x04, 0x12
        /*00aa*/ 	.short	(.L_29 - .L_28)
	.align		4
.L_28:
        /*00ac*/ 	.word	index@(_Z12scale_kernelPffi)
        /*00b0*/ 	.word	0x00000000


	//----- nvinfo : EIATTR_MIN_STACK_SIZE
	.align		4
.L_29:
        /*00b4*/ 	.byte	0x04, 0x12
        /*00b6*/ 	.short	(.L_31 - .L_30)
	.align		4
.L_30:
        /*00b8*/ 	.word	index@(_Z24exp_sum_normalize_kernelPfPKfS_ii)
        /*00bc*/ 	.word	0x00000000


	//----- nvinfo : EIATTR_MIN_STACK_SIZE
	.align		4
.L_31:
        /*00c0*/ 	.byte	0x04, 0x12
        /*00c2*/ 	.short	(.L_33 - .L_32)
	.align		4
.L_32:
        /*00c4*/ 	.word	index@(_Z15find_max_kernelPKfPfii)
        /*00c8*/ 	.word	0x00000000
.L_33:


//--------------------- .nv.compat                --------------------------
	.section	.nv.compat,"",@"SHT_CUDA_COMPAT_INFO"
	.align	4
        /*0000*/ 	.byte	0x02, 0x09, 0x00, 0x00, 0x02, 0x02, 0x01, 0x00, 0x02, 0x05, 0x05, 0x00, 0x03, 0x07, 0x01, 0x01
        /*0010*/ 	.byte	0x02, 0x03, 0x00, 0x00, 0x02, 0x06, 0x01, 0x00, 0x04, 0x0b, 0x08, 0x00, 0x01, 0x00, 0x00, 0x00
        /*0020*/ 	.byte	0x00, 0x00, 0x00, 0x00


//--------------------- .nv.info._Z24apply_causal_mask_kernelPfi --------------------------
	.section	.nv.info._Z24apply_causal_mask_kernelPfi,"",@"SHT_CUDA_INFO"
	.sectionflags	@""
	.align	4


	//----- nvinfo : EIATTR_CUDA_API_VERSION
	.align		4
        /*0000*/ 	.byte	0x04, 0x37
        /*0002*/ 	.short	(.L_35 - .L_34)
.L_34:
        /*0004*/ 	.word	0x00000082


	//----- nvinfo : EIATTR_KPARAM_INFO
	.align		4
.L_35:
        /*0008*/ 	.byte	0x04, 0x17
        /*000a*/ 	.short	(.L_37 - .L_36)
.L_36:
        /*000c*/ 	.word	0x00000000
        /*0010*/ 	.short	0x0001
        /*0012*/ 	.short	0x0008
        /*0014*/ 	.byte	0x00, 0xf0, 0x11, 0x00


	//----- nvinfo : EIATTR_KPARAM_INFO
	.align		4
.L_37:
        /*0018*/ 	.byte	0x04, 0x17
        /*001a*/ 	.short	(.L_39 - .L_38)
.L_38:
        /*001c*/ 	.word	0x00000000
        /*0020*/ 	.short	0x0000
        /*0022*/ 	.short	0x0000
        /*0024*/ 	.byte	0x00, 0xf5, 0x21, 0x00


	//----- nvinfo : EIATTR_SPARSE_MMA_MASK
	.align		4
.L_39:
        /*0028*/ 	.byte	0x03, 0x50
        /*002a*/ 	.short	0x0000


	//----- nvinfo : EIATTR_MAXREG_COUNT
	.align		4
        /*002c*/ 	.byte	0x03, 0x1b
        /*002e*/ 	.short	0x00ff


	//----- nvinfo : EIATTR_MERCURY_ISA_VERSION
	.align		4
        /*0030*/ 	.byte	0x03, 0x5f
        /*0032*/ 	.short	0x0101


	//----- nvinfo : EIATTR_VRC_CTA_INIT_COUNT
	.align		4
        /*0034*/ 	.byte	0x02, 0x4a
	.zero		1
	.zero		1


	//----- nvinfo : EIATTR_EXIT_INSTR_OFFSETS
	.align		4
        /*0038*/ 	.byte	0x04, 0x1c
        /*003a*/ 	.short	(.L_41 - .L_40)


	//   ....[0]....
.L_40:
        /*003c*/ 	.word	0x00000070


	//   ....[1]....
        /*0040*/ 	.word	0x00000170


	//----- nvinfo : EIATTR_CRS_STACK_SIZE
	.align		4
.L_41:
        /*0044*/ 	.byte	0x04, 0x1e
        /*0046*/ 	.short	(.L_43 - .L_42)
.L_42:
        /*0048*/ 	.word	0x00000000


	//----- nvinfo : EIATTR_CBANK_PARAM_SIZE
	.align		4
.L_43:
        /*004c*/ 	.byte	0x03, 0x19
        /*004e*/ 	.short	0x000c


	//----- nvinfo : EIATTR_PARAM_CBANK
	.align		4
        /*0050*/ 	.byte	0x04, 0x0a
        /*0052*/ 	.short	(.L_45 - .L_44)
	.align		4
.L_44:
        /*0054*/ 	.word	index@(.nv.constant0._Z24apply_causal_mask_kernelPfi)
        /*0058*/ 	.short	0x0380
        /*005a*/ 	.short	0x000c


	//----- nvinfo : EIATTR_SW_WAR
	.align		4
.L_45:
        /*005c*/ 	.byte	0x04, 0x36
        /*005e*/ 	.short	(.L_47 - .L_46)
.L_46:
        /*0060*/ 	.word	0x00000008
.L_47:


//--------------------- .nv.info._Z19concat_heads_kernelPKfPfiiii --------------------------
	.section	.nv.info._Z19concat_heads_kernelPKfPfiiii,"",@"SHT_CUDA_INFO"
	.sectionflags	@""
	.align	4


	//----- nvinfo : EIATTR_CUDA_API_VERSION
	.align		4
        /*0000*/ 	.byte	0x04, 0x37
        /*0002*/ 	.short	(.L_49 - .L_48)
.L_48:
        /*0004*/ 	.word	0x00000082


	//----- nvinfo : EIATTR_KPARAM_INFO
	.align		4
.L_49:
        /*0008*/ 	.byte	0x04, 0x17
        /*000a*/ 	.short	(.L_51 - .L_50)
.L_50:
        /*000c*/ 	.word	0x00000000
        /*0010*/ 	.short	0x0005
        /*0012*/ 	.short	0x001c
        /*0014*/ 	.byte	0x00, 0xf0, 0x11, 0x00


	//----- nvinfo : EIATTR_KPARAM_INFO
	.align		4
.L_51:
        /*0018*/ 	.byte	0x04, 0x17
        /*001a*/ 	.short	(.L_53 - .L_52)
.L_52:
        /*001c*/ 	.word	0x00000000
        /*0020*/ 	.short	0x0004
        /*0022*/ 	.short	0x0018
        /*0024*/ 	.byte	0x00, 0xf0, 0x11, 0x00


	//----- nvinfo : EIATTR_KPARAM_INFO
	.align		4
.L_53:
        /*0028*/ 	.byte	0x04, 0x17
        /*002a*/ 	.short	(.L_55 - .L_54)
.L_54:
        /*002c*/ 	.word	0x00000000
        /*0030*/ 	.short	0x0003
        /*0032*/ 	.short	0x0014
        /*0034*/ 	.byte	0x00, 0xf0, 0x11, 0x00


	//----- nvinfo : EIATTR_KPARAM_INFO
	.align		4
.L_55:
        /*0038*/ 	.byte	0x04, 0x17
        /*003a*/ 	.short	(.L_57 - .L_56)
.L_56:
        /*003c*/ 	.word	0x00000000
        /*0040*/ 	.short	0x0002
        /*0042*/ 	.short	0x0010
        /*0044*/ 	.byte	0x00, 0xf0, 0x11, 0x00


	//----- nvinfo : EIATTR_KPARAM_INFO
	.align		4
.L_57:
        /*0048*/ 	.byte	0x04, 0x17
        /*004a*/ 	.short	(.L_59 - .L_58)
.L_58:
        /*004c*/ 	.word	0x00000000
        /*0050*/ 	.short	0x0001
        /*0052*/ 	.short	0x0008
        /*0054*/ 	.byte	0x00, 0xf5, 0x21, 0x00


	//----- nvinfo : EIATTR_KPARAM_INFO
	.align		4
.L_59:
        /*0058*/ 	.byte	0x04, 0x17
        /*005a*/ 	.short	(.L_61 - .L_60)
.L_60:
        /*005c*/ 	.word	0x00000000
        /*0060*/ 	.short	0x0000
        /*0062*/ 	.short	0x0000
        /*0064*/ 	.byte	0x00, 0xf5, 0x21, 0x00


	//----- nvinfo : EIATTR_SPARSE_MMA_MASK
	.align		4
.L_61:
        /*0068*/ 	.byte	0x03, 0x50
        /*006a*/ 	.short	0x0000


	//----- nvinfo : EIATTR_MAXREG_COUNT
	.align		4
        /*006c*/ 	.byte	0x03, 0x1b
        /*006e*/ 	.short	0x00ff


	//----- nvinfo : EIATTR_MERCURY_ISA_VERSION
	.align		4
        /*0070*/ 	.byte	0x03, 0x5f
        /*0072*/ 	.short	0x0101


	//----- nvinfo : EIATTR_VRC_CTA_INIT_COUNT
	.align		4
        /*0074*/ 	.byte	0x02, 0x4a
	.zero		1
	.zero		1


	//----- nvinfo : EIATTR_EXIT_INSTR_OFFSETS
	.align		4
        /*0078*/ 	.byte	0x04, 0x1c
        /*007a*/ 	.short	(.L_63 - .L_62)


	//   ....[0]....
.L_62:
        /*007c*/ 	.word	0x00000140


	//   ....[1]....
        /*0080*/ 	.word	0x000003b0


	//----- nvinfo : EIATTR_CRS_STACK_SIZE
	.align		4
.L_63:
        /*0084*/ 	.byte	0x04, 0x1e
        /*0086*/ 	.short	(.L_65 - .L_64)
.L_64:
        /*0088*/ 	.word	0x00000000


	//----- nvinfo : EIATTR_CBANK_PARAM_SIZE
	.align		4
.L_65:
        /*008c*/ 	.byte	0x03, 0x19
        /*008e*/ 	.short	0x0020


	//----- nvinfo : EIATTR_PARAM_CBANK
	.align		4
        /*0090*/ 	.byte	0x04, 0x0a
        /*0092*/ 	.short	(.L_67 - .L_66)
	.align		4
.L_66:
        /*0094*/ 	.word	index@(.nv.constant0._Z19concat_heads_kernelPKfPfiiii)
        /*0098*/ 	.short	0x0380
        /*009a*/ 	.short	0x0020


	//----- nvinfo : EIATTR_SW_WAR
	.align		4
.L_67:
        /*009c*/ 	.byte	0x04, 0x36
        /*009e*/ 	.short	(.L_69 - .L_68)
.L_68:
        /*00a0*/ 	.word	0x00000008
.L_69:


//--------------------- .nv.info._Z12scale_kernelPffi --------------------------
	.section	.nv.info._Z12scale_kernelPffi,"",@"SHT_CUDA_INFO"
	.sectionflags	@""
	.align	4


	//----- nvinfo : EIATTR_CUDA_API_VERSION
	.align		4
        /*0000*/ 	.byte	0x04, 0x37
        /*0002*/ 	.short	(.L_71 - .L_70)
.L_70:
        /*0004*/ 	.word	0x00000082


	//----- nvinfo : EIATTR_KPARAM_INFO
	.align		4
.L_71:
        /*0008*/ 	.byte	0x04, 0x17
        /*000a*/ 	.short	(.L_73 - .L_72)
.L_72:
        /*000c*/ 	.word	0x00000000
        /*0010*/ 	.short	0x0002
        /*0012*/ 	.short	0x000c
        /*0014*/ 	.byte	0x00, 0xf0, 0x11, 0x00


	//----- nvinfo : EIATTR_KPARAM_INFO
	.align		4
.L_73:
        /*0018*/ 	.byte	0x04, 0x17
        /*001a*/ 	.short	(.L_75 - .L_74)
.L_74:
        /*001c*/ 	.word	0x00000000
        /*0020*/ 	.short	0x0001
        /*0022*/ 	.short	0x0008
        /*0024*/ 	.byte	0x00, 0xf0, 0x11, 0x00


	//----- nvinfo : EIATTR_KPARAM_INFO
	.align		4
.L_75:
        /*0028*/ 	.byte	0x04, 0x17
        /*002a*/ 	.short	(.L_77 - .L_76)
.L_76:
        /*002c*/ 	.word	0x00000000
        /*0030*/ 	.short	0x0000
        /*0032*/ 	.short	0x0000
        /*0034*/ 	.byte	0x00, 0xf5, 0x21, 0x00


	//----- nvinfo : EIATTR_SPARSE_MMA_MASK
	.align		4
.L_77:
        /*0038*/ 	.byte	0x03, 0x50
        /*003a*/ 	.short	0x0000


	//----- nvinfo : EIATTR_MAXREG_COUNT
	.align		4
        /*003c*/ 	.byte	0x03, 0x1b
        /*003e*/ 	.short	0x00ff


	//----- nvinfo : EIATTR_MERCURY_ISA_VERSION
	.align		4
        /*0040*/ 	.byte	0x03, 0x5f
        /*0042*/ 	.short	0x0101


	//----- nvinfo : EIATTR_VRC_CTA_INIT_COUNT
	.align		4
        /*0044*/ 	.byte	0x02, 0x4a
	.zero		1
	.zero		1


	//----- nvinfo : EIATTR_EXIT_INSTR_OFFSETS
	.align		4
        /*0048*/ 	.byte	0x04, 0x1c
        /*004a*/ 	.short	(.L_79 - .L_78)


	//   ....[0]....
.L_78:
        /*004c*/ 	.word	0x00000070


	//   ....[1]....
        /*0050*/ 	.word	0x000000f0


	//----- nvinfo : EIATTR_CBANK_PARAM_SIZE
	.align		4
.L_79:
        /*0054*/ 	.byte	0x03, 0x19
        /*0056*/ 	.short	0x0010


	//----- nvinfo : EIATTR_PARAM_CBANK
	.align		4
        /*0058*/ 	.byte	0x04, 0x0a
        /*005a*/ 	.short	(.L_81 - .L_80)
	.align		4
.L_80:
        /*005c*/ 	.word	index@(.nv.constant0._Z12scale_kernelPffi)
        /*0060*/ 	.short	0x0380
        /*0062*/ 	.short	0x0010


	//----- nvinfo : EIATTR_SW_WAR
	.align		4
.L_81:
        /*0064*/ 	.byte	0x04, 0x36
        /*0066*/ 	.short	(.L_83 - .L_82)
.L_82:
        /*0068*/ 	.word	0x00000008
.L_83:


//--------------------- .nv.info._Z24exp_sum_normalize_kernelPfPKfS_ii --------------------------
	.section	.nv.info._Z24exp_sum_normalize_kernelPfPKfS_ii,"",@"SHT_CUDA_INFO"
	.sectionflags	@""
	.align	4


	//----- nvinfo : EIATTR_CUDA_API_VERSION
	.align		4
        /*0000*/ 	.byte	0x04, 0x37
        /*0002*/ 	.short	(.L_85 - .L_84)
.L_84:
        /*0004*/ 	.word	0x00000082


	//----- nvinfo : EIATTR_KPARAM_INFO
	.align		4
.L_85:
        /*0008*/ 	.byte	0x04, 0x17
        /*000a*/ 	.short	(.L_87 - .L_86)
.L_86:
        /*000c*/ 	.word	0x00000000
        /*0010*/ 	.short	0x0004
        /*0012*/ 	.short	0x001c
        /*0014*/ 	.byte	0x00, 0xf0, 0x11, 0x00


	//----- nvinfo : EIATTR_KPARAM_INFO
	.align		4
.L_87:
        /*0018*/ 	.byte	0x04, 0x17
        /*001a*/ 	.short	(.L_89 - .L_88)
.L_88:
        /*001c*/ 	.word	0x00000000
        /*0020*/ 	.short	0x0003
        /*0022*/ 	.short	0x0018
        /*0024*/ 	.byte	0x00, 0xf0, 0x11, 0x00


	//----- nvinfo : EIATTR_KPARAM_INFO
	.align		4
.L_89:
        /*0028*/ 	.byte	0x04, 0x17
        /*002a*/ 	.short	(.L_91 - .L_90)
.L_90:
        /*002c*/ 	.word	0x00000000
        /*0030*/ 	.short	0x0002
        /*0032*/ 	.short	0x0010
        /*0034*/ 	.byte	0x00, 0xf5, 0x21, 0x00


	//----- nvinfo : EIATTR_KPARAM_INFO
	.align		4
.L_91:
        /*0038*/ 	.byte	0x04, 0x17
        /*003a*/ 	.short	(.L_93 - .L_92)
.L_92:
        /*003c*/ 	.word	0x00000000
        /*0040*/ 	.short	0x0001
        /*0042*/ 	.short	0x0008
        /*0044*/ 	.byte	0x00, 0xf5, 0x21, 0x00


	//----- nvinfo : EIATTR_KPARAM_INFO
	.align		4
.L_93:
        /*0048*/ 	.byte	0x04, 0x17
        /*004a*/ 	.short	(.L_95 - .L_94)
.L_94:
        /*004c*/ 	.word	0x00000000
        /*0050*/ 	.short	0x0000
        /*0052*/ 	.short	0x0000
        /*0054*/ 	.byte	0x00, 0xf5, 0x21, 0x00


	//----- nvinfo : EIATTR_SPARSE_MMA_MASK
	.align		4
.L_95:
        /*0058*/ 	.byte	0x03, 0x50
        /*005a*/ 	.short	0x0000


	//----- nvinfo : EIATTR_MAXREG_COUNT
	.align		4
        /*005c*/ 	.byte	0x03, 0x1b
        /*005e*/ 	.short	0x00ff


	//----- nvinfo : EIATTR_NUM_BARRIERS
	.align		4
        /*0060*/ 	.byte	0x02, 0x4c
        /*0062*/ 	.byte	0x01
	.zero		1


	//----- nvinfo : EIATTR_MERCURY_ISA_VERSION
	.align		4
        /*0064*/ 	.byte	0x03, 0x5f
        /*0066*/ 	.short	0x0101


	//----- nvinfo : EIATTR_VRC_CTA_INIT_COUNT
	.align		4
        /*0068*/ 	.byte	0x02, 0x4a
	.zero		1
	.zero		1


	//----- nvinfo : EIATTR_EXIT_INSTR_OFFSETS
	.align		4
        /*006c*/ 	.byte	0x04, 0x1c
        /*006e*/ 	.short	(.L_97 - .L_96)


	//   ....[0]....
.L_96:
        /*0070*/ 	.word	0x000004a0


	//   ....[1]....
        /*0074*/ 	.word	0x000005f0


	//----- nvinfo : EIATTR_CRS_STACK_SIZE
	.align		4
.L_97:
        /*0078*/ 	.byte	0x04, 0x1e
        /*007a*/ 	.short	(.L_99 - .L_98)
.L_98:
        /*007c*/ 	.word	0x00000000


	//----- nvinfo : EIATTR_CBANK_PARAM_SIZE
	.align		4
.L_99:
        /*0080*/ 	.byte	0x03, 0x19
        /*0082*/ 	.short	0x0020


	//----- nvinfo : EIATTR_PARAM_CBANK
	.align		4
        /*0084*/ 	.byte	0x04, 0x0a
        /*0086*/ 	.short	(.L_101 - .L_100)
	.align		4
.L_100:
        /*0088*/ 	.word	index@(.nv.constant0._Z24exp_sum_normalize_kernelPfPKfS_ii)
        /*008c*/ 	.short	0x0380
        /*008e*/ 	.short	0x0020


	//----- nvinfo : EIATTR_SW_WAR
	.align		4
.L_101:
        /*0090*/ 	.byte	0x04, 0x36
        /*0092*/ 	.short	(.L_103 - .L_102)
.L_102:
        /*0094*/ 	.word	0x00000008
.L_103:


//--------------------- .nv.info._Z15find_max_kernelPKfPfii --------------------------
	.section	.nv.info._Z15find_max_kernelPKfPfii,"",@"SHT_CUDA_INFO"
	.sectionflags	@""
	.align	4


	//----- nvinfo : EIATTR_CUDA_API_VERSION
	.align		4
        /*0000*/ 	.byte	0x04, 0x37
        /*0002*/ 	.short	(.L_105 - .L_104)
.L_104:
        /*0004*/ 	.word	0x00000082


	//----- nvinfo : EIATTR_KPARAM_INFO
	.align		4
.L_105:
        /*0008*/ 	.byte	0x04, 0x17
        /*000a*/ 	.short	(.L_107 - .L_106)
.L_106:
        /*000c*/ 	.word	0x00000000
        /*0010*/ 	.short	0x0003
        /*0012*/ 	.short	0x0014
        /*0014*/ 	.byte	0x00, 0xf0, 0x11, 0x00


	//----- nvinfo : EIATTR_KPARAM_INFO
	.align		4
.L_107:
        /*0018*/ 	.byte	0x04, 0x17
        /*001a*/ 	.short	(.L_109 - .L_108)
.L_108:
        /*001c*/ 	.word	0x00000000
        /*0020*/ 	.short	0x0002
        /*0022*/ 	.short	0x0010
        /*0024*/ 	.byte	0x00, 0xf0, 0x11, 0x00


	//----- nvinfo : EIATTR_KPARAM_INFO
	.align		4
.L_109:
        /*0028*/ 	.byte	0x04, 0x17
        /*002a*/ 	.short	(.L_111 - .L_110)
.L_110:
        /*002c*/ 	.word	0x00000000
        /*0030*/ 	.short	0x0001
        /*0032*/ 	.short	0x0008
        /*0034*/ 	.byte	0x00, 0xf5, 0x21, 0x00


	//----- nvinfo : EIATTR_KPARAM_INFO
	.align		4
.L_111:
        /*0038*/ 	.byte	0x04, 0x17
        /*003a*/ 	.short	(.L_113 - .L_112)
.L_112:
        /*003c*/ 	.word	0x00000000
        /*0040*/ 	.short	0x0000
        /*0042*/ 	.short	0x0000
        /*0044*/ 	.byte	0x00, 0xf5, 0x21, 0x00


	//----- nvinfo : EIATTR_SPARSE_MMA_MASK
	.align		4
.L_113:
        /*0048*/ 	.byte	0x03, 0x50
        /*004a*/ 	.short	0x0000


	//----- nvinfo : EIATTR_MAXREG_COUNT
	.align		4
        /*004c*/ 	.byte	0x03, 0x1b
        /*004e*/ 	.short	0x00ff


	//----- nvinfo : EIATTR_NUM_BARRIERS
	.align		4
        /*0050*/ 	.byte	0x02, 0x4c
        /*0052*/ 	.byte	0x01
	.zero		1


	//----- nvinfo : EIATTR_MERCURY_ISA_VERSION
	.align		4
        /*0054*/ 	.byte	0x03, 0x5f
        /*0056*/ 	.short	0x0101


	//----- nvinfo : EIATTR_VRC_CTA_INIT_COUNT
	.align		4
        /*0058*/ 	.byte	0x02, 0x4a
	.zero		1
	.zero		1


	//----- nvinfo : EIATTR_EXIT_INSTR_OFFSETS
	.align		4
        /*005c*/ 	.byte	0x04, 0x1c
        /*005e*/ 	.short	(.L_115 - .L_114)


	//   ....[0]....
.L_114:
        /*0060*/ 	.word	0x000002e0


	//   ....[1]....
        /*0064*/ 	.word	0x00000360


	//----- nvinfo : EIATTR_CRS_STACK_SIZE
	.align		4
.L_115:
        /*0068*/ 	.byte	0x04, 0x1e
        /*006a*/ 	.short	(.L_117 - .L_116)
.L_116:
        /*006c*/ 	.word	0x00000000


	//----- nvinfo : EIATTR_CBANK_PARAM_SIZE
	.align		4
.L_117:
        /*0070*/ 	.byte	0x03, 0x19
        /*0072*/ 	.short	0x0018


	//----- nvinfo : EIATTR_PARAM_CBANK
	.align		4
        /*0074*/ 	.byte	0x04, 0x0a
        /*0076*/ 	.short	(.L_119 - .L_118)
	.align		4
.L_118:
        /*0078*/ 	.word	index@(.nv.constant0._Z15find_max_kernelPKfPfii)
        /*007c*/ 	.short	0x0380
        /*007e*/ 	.short	0x0018


	//----- nvinfo : EIATTR_SW_WAR
	.align		4
.L_119:
        /*0080*/ 	.byte	0x04, 0x36
        /*0082*/ 	.short	(.L_121 - .L_120)
.L_120:
        /*0084*/ 	.word	0x00000008
.L_121:


//--------------------- .nv.callgraph             --------------------------
	.section	.nv.callgraph,"",@"SHT_CUDA_CALLGRAPH"
	.align	4
	.sectionentsize	8
	.align		4
        /*0000*/ 	.word	0x00000000
	.align		4
        /*0004*/ 	.word	0xffffffff
	.align		4
        /*0008*/ 	.word	0x00000000
	.align		4
        /*000c*/ 	.word	0xfffffffe
	.align		4
        /*0010*/ 	.word	0x00000000
	.align		4
        /*0014*/ 	.word	0xfffffffd
	.align		4
        /*0018*/ 	.word	0x00000000
	.align		4
        /*001c*/ 	.word	0xfffffffc


//--------------------- .text._Z24apply_causal_mask_kernelPfi --------------------------
	.section	.text._Z24apply_causal_mask_kernelPfi,"ax",@progbits
	.align	128
        .global         _Z24apply_causal_mask_kernelPfi
        .type           _Z24apply_causal_mask_kernelPfi,@function
        .size           _Z24apply_causal_mask_kernelPfi,(.L_x_35 - _Z24apply_causal_mask_kernelPfi)
        .other          _Z24apply_causal_mask_kernelPfi,@"STO_CUDA_ENTRY STV_DEFAULT"
_Z24apply_causal_mask_kernelPfi:
.text._Z24apply_causal_mask_kernelPfi:
[----:B------:R-:W-:Y:S01]  /*0000*/  LDC R1, c[0x0][0x37c] ;  /* 0x0000df00ff017b82 */ /* 0x000fe20000000800 */
[----:B------:R-:W0:Y:S07]  /*0010*/  S2R R5, SR_TID.X ;  /* 0x0000000000057919 */ /* 0x000e2e0000002100 */
[----:B------:R-:W0:Y:S01]  /*0020*/  S2UR UR6, SR_CTAID.Y ;  /* 0x00000000000679c3 */ /* 0x000e220000002600 */
[----:B------:R-:W1:Y:S01]  /*0030*/  LDCU UR4, c[0x0][0x388] ;  /* 0x00007100ff0477ac */ /* 0x000e620008000800 */
[----:B0-----:R-:W-:-:S04]  /*0040*/  VIMNMX R0, PT, PT, R5, UR6, !PT ;  /* 0x0000000605007c48 */ /* 0x001fc8000ffe0100 */
[----:B-1----:R-:W-:-:S04]  /*0050*/  ISETP.GE.AND P0, PT, R0, UR4, PT ;  /* 0x0000000400007c0c */ /* 0x002fc8000bf06270 */
[----:B------:R-:W-:-:S13]  /*0060*/  ISETP.LE.U32.OR P0, PT, R5, UR6, P0 ;  /* 0x0000000605007c0c */ /* 0x000fda0008703470 */
[----:B------:R-:W-:Y:S05]  /*0070*/  @P0 EXIT ;  /* 0x000000000000094d */ /* 0x000fea0003800000 */
[----:B------:R-:W0:Y:S01]  /*0080*/  S2UR UR4, SR_CTAID.Z ;  /* 0x00000000000479c3 */ /* 0x000e220000002700 */
[----:B------:R-:W1:Y:S01]  /*0090*/  LDCU UR5, c[0x0][0x374] ;  /* 0x00006e80ff0577ac */ /* 0x000e620008000800 */
[----:B------:R-:W2:Y:S01]  /*00a0*/  LDCU.64 UR8, c[0x0][0x358] ;  /* 0x00006b00ff0877ac */ /* 0x000ea20008000a00 */
[----:B-1----:R-:W-:Y:S02]  /*00b0*/  ULOP3.LUT UR5, UR5, 0xffff, URZ, 0xc0, !UPT ;  /* 0x0000ffff05057892 */ /* 0x002fe4000f8ec0ff */
[----:B0-----:R-:W-:Y:S01]  /*00c0*/  ULOP3.LUT UR4, UR4, 0xffff, URZ, 0xc0, !UPT ;  /* 0x0000ffff04047892 */ /* 0x001fe2000f8ec0ff */
[----:B--2---:R-:W-:-:S11]  /*00d0*/  MOV R7, 0xf0 ;  /* 0x000000f000077802 */ /* 0x004fd60000000f00 */
[----:B------:R-:W-:Y:S05]  /*00e0*/  CALL.REL.NOINC `($__internal_0_$__cuda_sm20_div_u16) ;  /* 0x0000000000247944 */ /* 0x000fea0003c00000 */
[----:B------:R-:W0:Y:S01]  /*00f0*/  LDC R7, c[0x0][0x388] ;  /* 0x0000e200ff077b82 */ /* 0x000e220000000800 */
[----:B------:R-:W-:-:S07]  /*0100*/  LOP3.LUT R0, R6, 0xffff, RZ, 0xc0, !PT ;  /* 0x0000ffff06007812 */ /* 0x000fce00078ec0ff */
[----:B------:R-:W1:Y:S01]  /*0110*/  LDC.64 R2, c[0x0][0x380] ;  /* 0x0000e000ff027b82 */ /* 0x000e620000000a00 */
[----:B0-----:R-:W-:-:S04]  /*0120*/  IMAD R0, R0, R7, UR6 ;  /* 0x0000000600007e24 */ /* 0x001fc8000f8e0207 */
[----:B------:R-:W-:Y:S02]  /*0130*/  IMAD R5, R0, R7, R5 ;  /* 0x0000000700057224 */ /* 0x000fe400078e0205 */
[----:B------:R-:W-:Y:S02]  /*0140*/  IMAD.MOV.U32 R7, RZ, RZ, -0x319194d8 ;  /* 0xce6e6b28ff077424 */ /* 0x000fe400078e00ff */
[----:B-1----:R-:W-:-:S05]  /*0150*/  IMAD.WIDE.U32 R2, R5, 0x4, R2 ;  /* 0x0000000405027825 */ /* 0x002fca00078e0002 */
[----:B------:R-:W-:Y:S01]  /*0160*/  STG.E desc[UR8][R2.64], R7 ;  /* 0x0000000702007986 */ /* 0x000fe2000c101908 */
[----:B------:R-:W-:Y:S05]  /*0170*/  EXIT ;  /* 0x000000000000794d */ /* 0x000fea0003800000 */
        .weak           $__internal_0_$__cuda_sm20_div_u16
        .type           $__internal_0_$__cuda_sm20_div_u16,@function
        .size           $__internal_0_$__cuda_sm20_div_u16,(.L_x_35 - $__internal_0_$__cuda_sm20_div_u16)
$__internal_0_$__cuda_sm20_div_u16:
[----:B------:R-:W0:Y:S01]  /*0180*/  I2F.U16 R0, UR5 ;  /* 0x0000000500007d06 */ /* 0x000e220008101000 */
[----:B------:R-:W-:Y:S01]  /*0190*/  IMAD.MOV.U32 R2, RZ, RZ, 0x4b800000 ;  /* 0x4b800000ff027424 */ /* 0x000fe200078e00ff */
[C---:B0-----:R-:W-:Y:S02]  /*01a0*/  FSETP.GEU.AND P1, PT, |R0|.reuse, 1.175494350822287508e-38, PT ;  /* 0x008000000000780b */ /* 0x041fe40003f2e200 */
[----:B------:R-:W-:Y:S02]  /*01b0*/  FSETP.GT.AND P0, PT, |R0|, 8.50705917302346158658e+37, PT ;  /* 0x7e8000000000780b */ /* 0x000fe40003f04200 */
[----:B------:R-:W-:-:S04]  /*01c0*/  FSEL R2, R2, 1, !P1 ;  /* 0x3f80000002027808 */ /* 0x000fc80004800000 */
[----:B------:R-:W-:Y:S01]  /*01d0*/  FSEL R3, R2, 0.25, !P0 ;  /* 0x3e80000002037808 */ /* 0x000fe20004000000 */
[----:B------:R-:W-:Y:S01]  /*01e0*/  IMAD.MOV.U32 R2, RZ, RZ, R7 ;  /* 0x000000ffff027224 */ /* 0x000fe200078e0007 */
[----:B------:R-:W-:-:S03]  /*01f0*/  ISETP.NE.U32.AND P0, PT, RZ, UR5, PT ;  /* 0x00000005ff007c0c */ /* 0x000fc6000bf05070 */
[----:B------:R-:W-:Y:S01]  /*0200*/  FMUL R4, R0, R3 ;  /* 0x0000000300047220 */ /* 0x000fe20000400000 */
[----:B------:R-:W-:-:S05]  /*0210*/  I2FP.F32.U32.RZ R0, UR4 ;  /* 0x0000000400007c45 */ /* 0x000fca000820d000 */
[----:B------:R-:W0:Y:S02]  /*0220*/  MUFU.RCP R4, R4 ;  /* 0x0000000400047308 */ /* 0x000e240000001000 */
[----:B0-----:R-:W-:-:S04]  /*0230*/  FMUL R3, R3, R4 ;  /* 0x0000000403037220 */ /* 0x001fc80000400000 */
[----:B------:R-:W-:-:S04]  /*0240*/  VIADD R3, R3, 0x2 ;  /* 0x0000000203037836 */ /* 0x000fc80000000000 */
[----:B------:R-:W-:Y:S01]  /*0250*/  FMUL.RZ R0, R0, R3 ;  /* 0x0000000300007220 */ /* 0x000fe2000040c000 */
[----:B------:R-:W-:-:S05]  /*0260*/  IMAD.MOV.U32 R3, RZ, RZ, 0x0 ;  /* 0x00000000ff037424 */ /* 0x000fca00078e00ff */
[----:B------:R-:W0:Y:S02]  /*0270*/  F2I.U32.TRUNC.NTZ R0, R0 ;  /* 0x0000000000007305 */ /* 0x000e24000020f000 */
[----:B0-----:R-:W-:Y:S01]  /*0280*/  LOP3.LUT R6, R0, 0xffff, RZ, 0xc0, !PT ;  /* 0x0000ffff00067812 */ /* 0x001fe200078ec0ff */
[----:B------:R-:W-:Y:S01]  /*0290*/  @!P0 IMAD.MOV.U32 R6, RZ, RZ, -0x1 ;  /* 0xffffffffff068424 */ /* 0x000fe200078e00ff */
[----:B------:R-:W-:Y:S06]  /*02a0*/  RET.REL.NODEC R2 `(_Z24apply_causal_mask_kernelPfi) ;  /* 0xfffffffc02547950 */ /* 0x000fec0003c3ffff */
.L_x_0:
[----:B------:R-:W-:-:S00]  /*02b0*/  BRA `(.L_x_0) ;  /* 0xfffffffc00fc7947 */ /* 0x000fc0000383ffff */
[----:B------:R-:W-:-:S00]  /*02c0*/  NOP ;  /* 0x0000000000007918 */ /* 0x000fc00000000000 */
        /* <DEDUP_REMOVED lines=11> */
.L_x_35:


//--------------------- .text._Z19concat_heads_kernelPKfPfiiii --------------------------
	.section	.text._Z19concat_heads_kernelPKfPfiiii,"ax",@progbits
	.align	128
        .global         _Z19concat_heads_kernelPKfPfiiii
        .type           _Z19concat_heads_kernelPKfPfiiii,@function
        .size           _Z19concat_heads_kernelPKfPfiiii,(.L_x_38 - _Z19concat_heads_kernelPKfPfiiii)
        .other          _Z19concat_heads_kernelPKfPfiiii,@"STO_CUDA_ENTRY STV_DEFAULT"
_Z19concat_heads_kernelPKfPfiiii:
.text._Z19concat_heads_kernelPKfPfiiii:
[----:B------:R-:W-:Y:S08]  /*0000*/  LDC R1, c[0x0][0x37c] ;  /* 0x0000df00ff017b82 */ /* 0x000ff00000000800 */
[----:B------:R-:W0:Y:S01]  /*0010*/  LDC R13, c[0x0][0x398] ;  /* 0x0000e600ff0d7b82 */ /* 0x000e220000000800 */
[----:B------:R-:W1:Y:S01]  /*0020*/  S2R R10, SR_TID.Y ;  /* 0x00000000000a7919 */ /* 0x000e620000002200 */
[----:B------:R-:W1:Y:S06]  /*0030*/  LDCU UR5, c[0x0][0x394] ;  /* 0x00007280ff0577ac */ /* 0x000e6c0008000800 */
[----:B------:R-:W2:Y:S01]  /*0040*/  S2UR UR4, SR_CTAID.X ;  /* 0x00000000000479c3 */ /* 0x000ea20000002500 */
[----:B0-----:R-:W0:Y:S01]  /*0050*/  I2F.U32.RP R0, R13 ;  /* 0x0000000d00007306 */ /* 0x001e220000209000 */
[----:B-1----:R-:W-:-:S07]  /*0060*/  ISETP.GE.AND P2, PT, R10, UR5, PT ;  /* 0x000000050a007c0c */ /* 0x002fce000bf46270 */
[----:B0-----:R-:W0:Y:S02]  /*0070*/  MUFU.RCP R0, R0 ;  /* 0x0000000000007308 */ /* 0x001e240000001000 */
[----:B0-----:R-:W-:-:S06]  /*0080*/  IADD3 R2, PT, PT, R0, 0xffffffe, RZ ;  /* 0x0ffffffe00027810 */ /* 0x001fcc0007ffe0ff */
[----:B------:R0:W1:Y:S02]  /*0090*/  F2I.FTZ.U32.TRUNC.NTZ R3, R2 ;  /* 0x0000000200037305 */ /* 0x000064000021f000 */
[----:B0-----:R-:W-:Y:S02]  /*00a0*/  HFMA2 R2, -RZ, RZ, 0, 0 ;  /* 0x00000000ff027431 */ /* 0x001fe400000001ff */
[----:B-1----:R-:W-:-:S04]  /*00b0*/  IMAD.MOV R4, RZ, RZ, -R3 ;  /* 0x000000ffff047224 */ /* 0x002fc800078e0a03 */
[----:B------:R-:W-:-:S04]  /*00c0*/  IMAD R5, R4, R13, RZ ;  /* 0x0000000d04057224 */ /* 0x000fc800078e02ff */
[----:B------:R-:W-:-:S06]  /*00d0*/  IMAD.HI.U32 R3, R3, R5, R2 ;  /* 0x0000000503037227 */ /* 0x000fcc00078e0002 */
[----:B--2---:R-:W-:-:S04]  /*00e0*/  IMAD.HI.U32 R3, R3, UR4, RZ ;  /* 0x0000000403037c27 */ /* 0x004fc8000f8e00ff */
[----:B------:R-:W-:-:S04]  /*00f0*/  IMAD.MOV R0, RZ, RZ, -R3 ;  /* 0x000000ffff007224 */ /* 0x000fc800078e0a03 */
[----:B------:R-:W-:-:S05]  /*0100*/  IMAD R0, R13, R0, UR4 ;  /* 0x000000040d007e24 */ /* 0x000fca000f8e0200 */
[----:B------:R-:W-:-:S13]  /*0110*/  ISETP.GE.U32.AND P1, PT, R0, R13, PT ;  /* 0x0000000d0000720c */ /* 0x000fda0003f26070 */
[----:B------:R-:W-:-:S04]  /*0120*/  @P1 IADD3 R0, PT, PT, R0, -R13, RZ ;  /* 0x8000000d00001210 */ /* 0x000fc80007ffe0ff */
[----:B------:R-:W-:Y:S01]  /*0130*/  ISETP.GE.U32.AND P0, PT, R0, R13, PT ;  /* 0x0000000d0000720c */ /* 0x000fe20003f06070 */
[----:B------:R-:W-:-:S12]  /*0140*/  @P2 EXIT ;  /* 0x000000000000294d */ /* 0x000fd80003800000 */
[----:B------:R-:W0:Y:S01]  /*0150*/  S2R R14, SR_TID.X ;  /* 0x00000000000e7919 */ /* 0x000e220000002100 */
[----:B------:R-:W-:Y:S01]  /*0160*/  @P1 IADD3 R3, PT, PT, R3, 0x1, RZ ;  /* 0x0000000103031810 */ /* 0x000fe20007ffe0ff */
[----:B------:R-:W-:Y:S01]  /*0170*/  @P0 IMAD.IADD R0, R0, 0x1, -R13 ;  /* 0x0000000100000824 */ /* 0x000fe200078e0a0d */
[----:B------:R-:W-:Y:S01]  /*0180*/  ISETP.NE.U32.AND P1, PT, R13, RZ, PT ;  /* 0x000000ff0d00720c */ /* 0x000fe20003f25070 */
[----:B------:R-:W1:Y:S01]  /*0190*/  LDCU UR4, c[0x0][0x360] ;  /* 0x00006c00ff0477ac */ /* 0x000e620008000800 */
[----:B------:R-:W-:Y:S02]  /*01a0*/  LOP3.LUT R2, RZ, R13, RZ, 0x33, !PT ;  /* 0x0000000dff027212 */ /* 0x000fe400078e33ff */
[----:B------:R-:W-:Y:S01]  /*01b0*/  @P0 IADD3 R3, PT, PT, R3, 0x1, RZ ;  /* 0x0000000103030810 */ /* 0x000fe20007ffe0ff */
[----:B------:R-:W2:Y:S01]  /*01c0*/  LDCU.64 UR6, c[0x0][0x358] ;  /* 0x00006b00ff0677ac */ /* 0x000ea20008000a00 */
[C---:B------:R-:W-:Y:S02]  /*01d0*/  SEL R0, R2.reuse, R0, !P1 ;  /* 0x0000000002007207 */ /* 0x040fe40004800000 */
[----:B------:R-:W-:Y:S01]  /*01e0*/  SEL R11, R2, R3, !P1 ;  /* 0x00000003020b7207 */ /* 0x000fe20004800000 */
[----:B------:R-:W3:Y:S04]  /*01f0*/  LDCU UR5, c[0x0][0x364] ;  /* 0x00006c80ff0577ac */ /* 0x000ee80008000800 */
[----:B------:R-:W-:-:S07]  /*0200*/  IMAD R13, R11, R13, R0 ;  /* 0x0000000d0b0d7224 */ /* 0x000fce00078e0200 */
.L_x_4:
[----:B0-----:R-:W0:Y:S01]  /*0210*/  LDC R15, c[0x0][0x39c] ;  /* 0x0000e700ff0f7b82 */ /* 0x001e220000000800 */
[----:B------:R-:W-:Y:S01]  /*0220*/  BSSY.RECONVERGENT B0, `(.L_x_1) ;  /* 0x0000014000007945 */ /* 0x000fe20003800200 */
[----:B0-----:R-:W-:-:S13]  /*0230*/  ISETP.GE.AND P0, PT, R14, R15, PT ;  /* 0x0000000f0e00720c */ /* 0x001fda0003f06270 */
[----:B------:R-:W-:Y:S05]  /*0240*/  @P0 BRA `(.L_x_2) ;  /* 0x0000000000440947 */ /* 0x000fea0003800000 */
[----:B------:R-:W0:Y:S01]  /*0250*/  LDCU UR8, c[0x0][0x394] ;  /* 0x00007280ff0877ac */ /* 0x000e220008000800 */
[----:B------:R-:W4:Y:S01]  /*0260*/  LDC.64 R2, c[0x0][0x380] ;  /* 0x0000e000ff027b82 */ /* 0x000f220000000a00 */
[----:B------:R-:W-:Y:S01]  /*0270*/  IMAD.MOV.U32 R12, RZ, RZ, R14 ;  /* 0x000000ffff0c7224 */ /* 0x000fe200078e000e */
[----:B------:R-:W5:Y:S06]  /*0280*/  LDCU UR9, c[0x0][0x398] ;  /* 0x00007300ff0977ac */ /* 0x000f6c0008000800 */
[----:B------:R-:W1:Y:S01]  /*0290*/  LDC.64 R4, c[0x0][0x388] ;  /* 0x0000e200ff047b82 */ /* 0x000e620000000a00 */
[----:B0-----:R-:W-:-:S02]  /*02a0*/  IMAD R7, R11, UR8, R10 ;  /* 0x000000080b077c24 */ /* 0x001fc4000f8e020a */
[----:B------:R-:W-:Y:S02]  /*02b0*/  IMAD R17, R13, UR8, R10 ;  /* 0x000000080d117c24 */ /* 0x000fe4000f8e020a */
[----:B-----5:R-:W-:-:S07]  /*02c0*/  IMAD R16, R7, UR9, R0 ;  /* 0x0000000907107c24 */ /* 0x020fce000f8e0200 */
.L_x_3:
[----:B0-----:R-:W-:-:S04]  /*02d0*/  IMAD R7, R16, R15, R12 ;  /* 0x0000000f10077224 */ /* 0x001fc800078e020c */
[----:B----4-:R-:W-:-:S06]  /*02e0*/  IMAD.WIDE R6, R7, 0x4, R2 ;  /* 0x0000000407067825 */ /* 0x010fcc00078e0202 */
[----:B--2---:R-:W2:Y:S01]  /*02f0*/  LDG.E R7, desc[UR6][R6.64] ;  /* 0x0000000606077981 */ /* 0x004ea2000c1e1900 */
[----:B------:R-:W-:Y:S01]  /*0300*/  IMAD R9, R17, R15, R12 ;  /* 0x0000000f11097224 */ /* 0x000fe200078e020c */
[----:B-1----:R-:W-:-:S03]  /*0310*/  IADD3 R12, PT, PT, R12, UR4, RZ ;  /* 0x000000040c0c7c10 */ /* 0x002fc6000fffe0ff */
[----:B------:R-:W-:Y:S01]  /*0320*/  IMAD.WIDE R8, R9, 0x4, R4 ;  /* 0x0000000409087825 */ /* 0x000fe200078e0204 */
[----:B------:R-:W-:-:S04]  /*0330*/  ISETP.GE.AND P0, PT, R12, R15, PT ;  /* 0x0000000f0c00720c */ /* 0x000fc80003f06270 */
[----:B--2---:R0:W-:Y:S09]  /*0340*/  STG.E desc[UR6][R8.64], R7 ;  /* 0x0000000708007986 */ /* 0x0041f2000c101906 */
[----:B------:R-:W-:Y:S05]  /*0350*/  @!P0 BRA `(.L_x_3) ;  /* 0xfffffffc00dc8947 */ /* 0x000fea000383ffff */
.L_x_2:
[----:B-123--:R-:W-:Y:S05]  /*0360*/  BSYNC.RECONVERGENT B0 ;  /* 0x0000000000007941 */ /* 0x00efea0003800200 */
.L_x_1:
[----:B------:R-:W1:Y:S01]  /*0370*/  LDCU UR8, c[0x0][0x394] ;  /* 0x00007280ff0877ac */ /* 0x000e620008000800 */
[----:B------:R-:W-:-:S04]  /*0380*/  IADD3 R10, PT, PT, R10, UR5, RZ ;  /* 0x000000050a0a7c10 */ /* 0x000fc8000fffe0ff */
[----:B-1----:R-:W-:-:S13]  /*0390*/  ISETP.GE.AND P0, PT, R10, UR8, PT ;  /* 0x000000080a007c0c */ /* 0x002fda000bf06270 */
[----:B------:R-:W-:Y:S05]  /*03a0*/  @!P0 BRA `(.L_x_4) ;  /* 0xfffffffc00988947 */ /* 0x000fea000383ffff */
[----:B------:R-:W-:Y:S05]  /*03b0*/  EXIT ;  /* 0x000000000000794d */ /* 0x000fea0003800000 */
.L_x_5:
        /* <DEDUP_REMOVED lines=12> */
.L_x_38:


//--------------------- .text._Z12scale_kernelPffi --------------------------
	.section	.text._Z12scale_kernelPffi,"ax",@progbits
	.align	128
        .global         _Z12scale_kernelPffi
        .type           _Z12scale_kernelPffi,@function
        .size           _Z12scale_kernelPffi,(.L_x_39 - _Z12scale_kernelPffi)
        .other          _Z12scale_kernelPffi,@"STO_CUDA_ENTRY STV_DEFAULT"
_Z12scale_kernelPffi:
.text._Z12scale_kernelPffi:
[----:B------:R-:W-:Y:S01]  /*0000*/  LDC R1, c[0x0][0x37c] ;  /* 0x0000df00ff017b82 */ /* 0x000fe20000000800 */
[----:B------:R-:W0:Y:S07]  /*0010*/  S2R R0, SR_TID.X ;  /* 0x0000000000007919 */ /* 0x000e2e0000002100 */
[----:B------:R-:W0:Y:S01]  /*0020*/  S2UR UR4, SR_CTAID.X ;  /* 0x00000000000479c3 */ /* 0x000e220000002500 */
[----:B------:R-:W1:Y:S07]  /*0030*/  LDCU UR5, c[0x0][0x38c] ;  /* 0x00007180ff0577ac */ /* 0x000e6e0008000800 */
[----:B------:R-:W0:Y:S02]  /*0040*/  LDC R5, c[0x0][0x360] ;  /* 0x0000d800ff057b82 */ /* 0x000e240000000800 */
[----:B0-----:R-:W-:-:S05]  /*0050*/  IMAD R5, R5, UR4, R0 ;  /* 0x0000000405057c24 */ /* 0x001fca000f8e0200 */
[----:B-1----:R-:W-:-:S13]  /*0060*/  ISETP.GE.AND P0, PT, R5, UR5, PT ;  /* 0x0000000505007c0c */ /* 0x002fda000bf06270 */
[----:B------:R-:W-:Y:S05]  /*0070*/  @P0 EXIT ;  /* 0x000000000000094d */ /* 0x000fea0003800000 */
[----:B------:R-:W0:Y:S01]  /*0080*/  LDC.64 R2, c[0x0][0x380] ;  /* 0x0000e000ff027b82 */ /* 0x000e220000000a00 */
[----:B------:R-:W1:Y:S01]  /*0090*/  LDCU.64 UR4, c[0x0][0x358] ;  /* 0x00006b00ff0477ac */ /* 0x000e620008000a00 */
[----:B------:R-:W2:Y:S01]  /*00a0*/  LDCU UR6, c[0x0][0x388] ;  /* 0x00007100ff0677ac */ /* 0x000ea20008000800 */
[----:B0-----:R-:W-:-:S05]  /*00b0*/  IMAD.WIDE R2, R5, 0x4, R2 ;  /* 0x0000000405027825 */ /* 0x001fca00078e0202 */
[----:B-1----:R-:W2:Y:S02]  /*00c0*/  LDG.E R0, desc[UR4][R2.64] ;  /* 0x0000000402007981 */ /* 0x002ea4000c1e1900 */
[----:B--2---:R-:W-:-:S05]  /*00d0*/  FMUL R5, R0, UR6 ;  /* 0x0000000600057c20 */ /* 0x004fca0008400000 */
[----:B------:R-:W-:Y:S01]  /*00e0*/  STG.E desc[UR4][R2.64], R5 ;  /* 0x0000000502007986 */ /* 0x000fe2000c101904 */
[----:B------:R-:W-:Y:S05]  /*00f0*/  EXIT ;  /* 0x000000000000794d */ /* 0x000fea0003800000 */
.L_x_6:
        /* <DEDUP_REMOVED lines=16> */
.L_x_39:


//--------------------- .text._Z24exp_sum_normalize_kernelPfPKfS_ii --------------------------
	.section	.text._Z24exp_sum_normalize_kernelPfPKfS_ii,"ax",@progbits
	.align	128
        .global         _Z24exp_sum_normalize_kernelPfPKfS_ii
        .type           _Z24exp_sum_normalize_kernelPfPKfS_ii,@function
        .size           _Z24exp_sum_normalize_kernelPfPKfS_ii,(.L_x_36 - _Z24exp_sum_normalize_kernelPfPKfS_ii)
        .other          _Z24exp_sum_normalize_kernelPfPKfS_ii,@"STO_CUDA_ENTRY STV_DEFAULT"
_Z24exp_sum_normalize_kernelPfPKfS_ii:
.text._Z24exp_sum_normalize_kernelPfPKfS_ii:
[----:B------:R-:W-:Y:S01]  /*0000*/  LDC R1, c[0x0][0x37c] ;  /* 0x0000df00ff017b82 */ /* 0x000fe20000000800 */
[----:B------:R-:W0:Y:S07]  /*0010*/  S2R R2, SR_TID.X ;  /* 0x0000000000027919 */ /* 0x000e2e0000002100 */
[----:B------:R-:W1:Y:S01]  /*0020*/  S2UR UR5, SR_CgaCtaId ;  /* 0x00000000000579c3 */ /* 0x000e620000008800 */
[----:B------:R-:W-:Y:S01]  /*0030*/  UMOV UR4, 0x400 ;  /* 0x0000040000047882 */ /* 0x000fe20000000000 */
[----:B------:R-:W2:Y:S01]  /*0040*/  LDCU UR6, c[0x0][0x39c] ;  /* 0x00007380ff0677ac */ /* 0x000ea20008000800 */
[----:B------:R-:W3:Y:S01]  /*0050*/  S2R R5, SR_CTAID.X ;  /* 0x0000000000057919 */ /* 0x000ee20000002500 */
[----:B------:R-:W-:Y:S01]  /*0060*/  BSSY.RECONVERGENT B0, `(.L_x_7) ;  /* 0x0000024000007945 */ /* 0x000fe20003800200 */
[----:B-1----:R-:W-:-:S06]  /*0070*/  ULEA UR4, UR5, UR4, 0x18 ;  /* 0x0000000405047291 */ /* 0x002fcc000f8ec0ff */
[C---:B0-----:R-:W-:Y:S02]  /*0080*/  LEA R0, R2.reuse, UR4, 0x2 ;  /* 0x0000000402007c11 */ /* 0x041fe4000f8e10ff */
[----:B--2---:R-:W-:-:S03]  /*0090*/  ISETP.GE.AND P0, PT, R2, UR6, PT ;  /* 0x0000000602007c0c */ /* 0x004fc6000bf06270 */
[----:B------:R-:W0:Y:S01]  /*00a0*/  LDCU.64 UR4, c[0x0][0x358] ;  /* 0x00006b00ff0477ac */ /* 0x000e220008000a00 */
[----:B------:R1:W-:Y:S09]  /*00b0*/  STS [R0], RZ ;  /* 0x000000ff00007388 */ /* 0x0003f20000000800 */
[----:B-1-3--:R-:W-:Y:S05]  /*00c0*/  @P0 BRA `(.L_x_8) ;  /* 0x0000000000740947 */ /* 0x00afea0003800000 */
[----:B------:R-:W1:Y:S08]  /*00d0*/  LDC.64 R8, c[0x0][0x388] ;  /* 0x0000e200ff087b82 */ /* 0x000e700000000a00 */
[----:B------:R-:W2:Y:S08]  /*00e0*/  LDC R15, c[0x0][0x360] ;  /* 0x0000d800ff0f7b82 */ /* 0x000eb00000000800 */
[----:B------:R-:W3:Y:S01]  /*00f0*/  LDC.64 R6, c[0x0][0x380] ;  /* 0x0000e000ff067b82 */ /* 0x000ee20000000a00 */
[----:B-1----:R-:W-:-:S05]  /*0100*/  IMAD.WIDE.U32 R8, R5, 0x4, R8 ;  /* 0x0000000405087825 */ /* 0x002fca00078e0008 */
[----:B0-----:R0:W5:Y:S01]  /*0110*/  LDG.E R3, desc[UR4][R8.64] ;  /* 0x0000000408037981 */ /* 0x001162000c1e1900 */
[----:B------:R-:W-:Y:S01]  /*0120*/  BSSY.RECONVERGENT B1, `(.L_x_9) ;  /* 0x0000016000017945 */ /* 0x000fe20003800200 */
[----:B------:R-:W-:Y:S02]  /*0130*/  IMAD.MOV.U32 R11, RZ, RZ, RZ ;  /* 0x000000ffff0b7224 */ /* 0x000fe400078e00ff */
[----:B--2---:R-:W-:-:S07]  /*0140*/  IMAD.MOV.U32 R4, RZ, RZ, R2 ;  /* 0x000000ffff047224 */ /* 0x004fce00078e0002 */
.L_x_10:
[----:B01----:R-:W-:-:S04]  /*0150*/  IMAD R9, R5, UR6, R4 ;  /* 0x0000000605097c24 */ /* 0x003fc8000f8e0204 */
[----:B---3--:R-:W-:-:S05]  /*0160*/  IMAD.WIDE R8, R9, 0x4, R6 ;  /* 0x0000000409087825 */ /* 0x008fca00078e0206 */
[----:B------:R-:W2:Y:S01]  /*0170*/  LDG.E R10, desc[UR4][R8.64] ;  /* 0x00000004080a7981 */ /* 0x000ea2000c1e1900 */
[----:B------:R-:W-:Y:S02]  /*0180*/  IMAD.MOV.U32 R13, RZ, RZ, 0x3bbb989d ;  /* 0x3bbb989dff0d7424 */ /* 0x000fe400078e00ff */
[----:B------:R-:W-:Y:S02]  /*0190*/  IMAD.MOV.U32 R17, RZ, RZ, 0x437c0000 ;  /* 0x437c0000ff117424 */ /* 0x000fe400078e00ff */
[----:B------:R-:W-:-:S05]  /*01a0*/  IMAD.IADD R4, R15, 0x1, R4 ;  /* 0x000000010f047824 */ /* 0x000fca00078e0204 */
[----:B------:R-:W-:Y:S01]  /*01b0*/  ISETP.GE.AND P0, PT, R4, UR6, PT ;  /* 0x0000000604007c0c */ /* 0x000fe2000bf06270 */
[----:B--2--5:R-:W-:-:S04]  /*01c0*/  FADD R10, -R3, R10 ;  /* 0x0000000a030a7221 */ /* 0x024fc80000000100 */
[----:B------:R-:W-:-:S04]  /*01d0*/  FFMA.SAT R12, R10, R13, 0.5 ;  /* 0x3f0000000a0c7423 */ /* 0x000fc8000000200d */
[----:B------:R-:W-:-:S04]  /*01e0*/  FFMA.RM R12, R12, R17, 12582913 ;  /* 0x4b4000010c0c7423 */ /* 0x000fc80000004011 */
[C---:B------:R-:W-:Y:S01]  /*01f0*/  FADD R13, R12.reuse, -12583039 ;  /* 0xcb40007f0c0d7421 */ /* 0x040fe20000000000 */
[----:B------:R-:W-:-:S03]  /*0200*/  IMAD.SHL.U32 R12, R12, 0x800000, RZ ;  /* 0x008000000c0c7824 */ /* 0x000fc600078e00ff */
[----:B------:R-:W-:-:S04]  /*0210*/  FFMA R13, R10, 1.4426950216293334961, -R13 ;  /* 0x3fb8aa3b0a0d7823 */ /* 0x000fc8000000080d */
[----:B------:R-:W-:-:S06]  /*0220*/  FFMA R13, R10, 1.925963033500011079e-08, R13 ;  /* 0x32a570600a0d7823 */ /* 0x000fcc000000000d */
[----:B------:R-:W0:Y:S02]  /*0230*/  MUFU.EX2 R13, R13 ;  /* 0x0000000d000d7308 */ /* 0x000e240000000800 */
[----:B0-----:R-:W-:-:S04]  /*0240*/  FMUL R12, R12, R13 ;  /* 0x0000000d0c0c7220 */ /* 0x001fc80000400000 */
[----:B------:R-:W-:Y:S01]  /*0250*/  FADD R11, R12, R11 ;  /* 0x0000000b0c0b7221 */ /* 0x000fe20000000000 */
[----:B------:R1:W-:Y:S01]  /*0260*/  STG.E desc[UR4][R8.64], R12 ;  /* 0x0000000c08007986 */ /* 0x0003e2000c101904 */
[----:B------:R-:W-:Y:S05]  /*0270*/  @!P0 BRA `(.L_x_10) ;  /* 0xfffffffc00b48947 */ /* 0x000fea000383ffff */
[----:B------:R-:W-:Y:S05]  /*0280*/  BSYNC.RECONVERGENT B1 ;  /* 0x0000000000017941 */ /* 0x000fea0003800200 */
.L_x_9:
[----:B------:R2:W-:Y:S02]  /*0290*/  STS [R0], R11 ;  /* 0x0000000b00007388 */ /* 0x0005e40000000800 */
.L_x_8:
[----:B0-----:R-:W-:Y:S05]  /*02a0*/  BSYNC.RECONVERGENT B0 ;  /* 0x0000000000007941 */ /* 0x001fea0003800200 */
.L_x_7:
[----:B------:R-:W-:Y:S01]  /*02b0*/  BAR.SYNC.DEFER_BLOCKING 0x0 ;  /* 0x0000000000007b1d */ /* 0x000fe20000010000 */
[----:B------:R-:W-:-:S05]  /*02c0*/  ISETP.NE.AND P1, PT, R2, RZ, PT ;  /* 0x000000ff0200720c */ /* 0x000fca0003f25270 */
[----:B------:R-:W0:Y:S08]  /*02d0*/  LDCU UR6, c[0x0][0x360] ;  /* 0x00006c00ff0677ac */ /* 0x000e300008000800 */
[----:B------:R-:W2:Y:S01]  /*02e0*/  @!P1 S2R R4, SR_CgaCtaId ;  /* 0x0000000000049919 */ /* 0x000ea20000008800 */
[----:B------:R-:W-:Y:S01]  /*02f0*/  @!P1 MOV R3, 0x400 ;  /* 0x0000040000039802 */ /* 0x000fe20000000f00 */
[----:B0-----:R-:W-:-:S03]  /*0300*/  UISETP.GE.U32.AND UP0, UPT, UR6, 0x2, UPT ;  /* 0x000000020600788c */ /* 0x001fc6000bf06070 */
[----:B--2---:R-:W-:-:S06]  /*0310*/  @!P1 LEA R11, R4, R3, 0x18 ;  /* 0x00000003040b9211 */ /* 0x004fcc00078ec0ff */
[----:B------:R-:W-:Y:S05]  /*0320*/  BRA.U !UP0, `(.L_x_11) ;  /* 0x0000000108307547 */ /* 0x000fea000b800000 */
[----:B------:R-:W-:-:S07]  /*0330*/  IMAD.U32 R3, RZ, RZ, UR6 ;  /* 0x00000006ff037e24 */ /* 0x000fce000f8e00ff */
.L_x_12:
[----:B-1----:R-:W-:-:S04]  /*0340*/  SHF.R.U32.HI R9, RZ, 0x1, R3 ;  /* 0x00000001ff097819 */ /* 0x002fc80000011603 */
[----:B------:R-:W-:-:S13]  /*0350*/  ISETP.GE.U32.AND P0, PT, R2, R9, PT ;  /* 0x000000090200720c */ /* 0x000fda0003f06070 */
[----:B------:R-:W-:Y:S01]  /*0360*/  @!P0 IMAD R4, R9, 0x4, R0 ;  /* 0x0000000409048824 */ /* 0x000fe200078e0200 */
[----:B------:R-:W-:Y:S05]  /*0370*/  @!P0 LDS R7, [R0] ;  /* 0x0000000000078984 */ /* 0x000fea0000000800 */
[----:B------:R-:W0:Y:S02]  /*0380*/  @!P0 LDS R4, [R4] ;  /* 0x0000000004048984 */ /* 0x000e240000000800 */
[----:B0-----:R-:W-:-:S05]  /*0390*/  @!P0 FADD R7, R4, R7 ;  /* 0x0000000704078221 */ /* 0x001fca0000000000 */
[----:B------:R0:W-:Y:S01]  /*03a0*/  @!P0 STS [R0], R7 ;  /* 0x0000000700008388 */ /* 0x0001e20000000800 */
[----:B------:R-:W-:Y:S01]  /*03b0*/  BAR.SYNC.DEFER_BLOCKING 0x0 ;  /* 0x0000000000007b1d */ /* 0x000fe20000010000 */
[----:B------:R-:W-:Y:S01]  /*03c0*/  ISETP.GT.U32.AND P0, PT, R3, 0x3, PT ;  /* 0x000000030300780c */ /* 0x000fe20003f04070 */
[----:B------:R-:W-:-:S12]  /*03d0*/  IMAD.MOV.U32 R3, RZ, RZ, R9 ;  /* 0x000000ffff037224 */ /* 0x000fd800078e0009 */
[----:B0-----:R-:W-:Y:S05]  /*03e0*/  @P0 BRA `(.L_x_12) ;  /* 0xfffffffc00d40947 */ /* 0x001fea000383ffff */
.L_x_11:
[----:B------:R-:W0:Y:S01]  /*03f0*/  @!P1 LDS R11, [R11] ;  /* 0x000000000b0b9984 */ /* 0x000e220000000800 */
[----:B-1----:R-:W1:Y:S01]  /*0400*/  LDC.64 R8, c[0x0][0x390] ;  /* 0x0000e400ff087b82 */ /* 0x002e620000000a00 */
[----:B------:R-:W2:Y:S01]  /*0410*/  LDCU UR7, c[0x0][0x39c] ;  /* 0x00007380ff0777ac */ /* 0x000ea20008000800 */
[----:B------:R-:W3:Y:S06]  /*0420*/  LDCU UR8, c[0x0][0x39c] ;  /* 0x00007380ff0877ac */ /* 0x000eec0008000800 */
[----:B------:R-:W4:Y:S01]  /*0430*/  LDC.64 R6, c[0x0][0x380] ;  /* 0x0000e000ff067b82 */ /* 0x000f220000000a00 */
[----:B-1----:R-:W-:-:S05]  /*0440*/  IMAD.WIDE.U32 R8, R5, 0x4, R8 ;  /* 0x0000000405087825 */ /* 0x002fca00078e0008 */
[----:B0-----:R0:W-:Y:S02]  /*0450*/  @!P1 STG.E desc[UR4][R8.64], R11 ;  /* 0x0000000b08009986 */ /* 0x0011e4000c101904 */
[----:B------:R-:W-:Y:S06]  /*0460*/  BAR.SYNC.DEFER_BLOCKING 0x0 ;  /* 0x0000000000007b1d */ /* 0x000fec0000010000 */
[----:B------:R-:W5:Y:S01]  /*0470*/  LDG.E R3, desc[UR4][R8.64] ;  /* 0x0000000408037981 */ /* 0x000f62000c1e1900 */
[----:B--2---:R-:W-:-:S04]  /*0480*/  ISETP.GE.AND P0, PT, R2, UR7, PT ;  /* 0x0000000702007c0c */ /* 0x004fc8000bf06270 */
[----:B-----5:R-:W-:-:S13]  /*0490*/  FSETP.LEU.OR P0, PT, R3, RZ, P0 ;  /* 0x000000ff0300720b */ /* 0x020fda000070b400 */
[----:B0--34-:R-:W-:Y:S05]  /*04a0*/  @P0 EXIT ;  /* 0x000000000000094d */ /* 0x019fea0003800000 */
.L_x_15:
[----:B------:R-:W-:-:S04]  /*04b0*/  IMAD R9, R5, UR8, R2 ;  /* 0x0000000805097c24 */ /* 0x000fc8000f8e0202 */
[----:B------:R-:W-:-:S05]  /*04c0*/  IMAD.WIDE R8, R9, 0x4, R6 ;  /* 0x0000000409087825 */ /* 0x000fca00078e0206 */
[----:B------:R-:W2:Y:S01]  /*04d0*/  LDG.E R0, desc[UR4][R8.64] ;  /* 0x0000000408007981 */ /* 0x000ea2000c1e1900 */
[----:B------:R-:W0:Y:S01]  /*04e0*/  MUFU.RCP R4, R3 ;  /* 0x0000000300047308 */ /* 0x000e220000001000 */
[----:B------:R-:W-:Y:S01]  /*04f0*/  BSSY.RECONVERGENT B0, `(.L_x_13) ;  /* 0x000000b000007945 */ /* 0x000fe20003800200 */
[----:B0-----:R-:W-:-:S04]  /*0500*/  FFMA R11, -R3, R4, 1 ;  /* 0x3f800000030b7423 */ /* 0x001fc80000000104 */
[----:B------:R-:W-:Y:S02]  /*0510*/  FFMA R11, R4, R11, R4 ;  /* 0x0000000b040b7223 */ /* 0x000fe40000000004 */
[----:B--2---:R-:W0:Y:S02]  /*0520*/  FCHK P0, R0, R3 ;  /* 0x0000000300007302 */ /* 0x004e240000000000 */
[----:B------:R-:W-:-:S04]  /*0530*/  FFMA R4, R0, R11, RZ ;  /* 0x0000000b00047223 */ /* 0x000fc800000000ff */
[----:B------:R-:W-:-:S04]  /*0540*/  FFMA R10, -R3, R4, R0 ;  /* 0x00000004030a7223 */ /* 0x000fc80000000100 */
[----:B------:R-:W-:Y:S01]  /*0550*/  FFMA R11, R11, R10, R4 ;  /* 0x0000000a0b0b7223 */ /* 0x000fe20000000004 */
[----:B0-----:R-:W-:Y:S06]  /*0560*/  @!P0 BRA `(.L_x_14) ;  /* 0x00000000000c8947 */ /* 0x001fec0003800000 */
[----:B------:R-:W-:-:S07]  /*0570*/  MOV R4, 0x590 ;  /* 0x0000059000047802 */ /* 0x000fce0000000f00 */
[----:B------:R-:W-:Y:S05]  /*0580*/  CALL.REL.NOINC `($__internal_1_$__cuda_sm3x_div_rn_noftz_f32_slowpath) ;  /* 0x00000000001c7944 */ /* 0x000fea0003c00000 */
[----:B------:R-:W-:-:S07]  /*0590*/  IMAD.MOV.U32 R11, RZ, RZ, R0 ;  /* 0x000000ffff0b7224 */ /* 0x000fce00078e0000 */
.L_x_14:
[----:B------:R-:W-:Y:S05]  /*05a0*/  BSYNC.RECONVERGENT B0 ;  /* 0x0000000000007941 */ /* 0x000fea0003800200 */
.L_x_13:
[----:B------:R0:W-:Y:S01]  /*05b0*/  STG.E desc[UR4][R8.64], R11 ;  /* 0x0000000b08007986 */ /* 0x0001e2000c101904 */
[----:B------:R-:W-:-:S04]  /*05c0*/  IADD3 R2, PT, PT, R2, UR6, RZ ;  /* 0x0000000602027c10 */ /* 0x000fc8000fffe0ff */
[----:B------:R-:W-:-:S13]  /*05d0*/  ISETP.GE.AND P0, PT, R2, UR8, PT ;  /* 0x0000000802007c0c */ /* 0x000fda000bf06270 */
[----:B0-----:R-:W-:Y:S05]  /*05e0*/  @!P0 BRA `(.L_x_15) ;  /* 0xfffffffc00b08947 */ /* 0x001fea000383ffff */
[----:B------:R-:W-:Y:S05]  /*05f0*/  EXIT ;  /* 0x000000000000794d */ /* 0x000fea0003800000 */
        .weak           $__internal_1_$__cuda_sm3x_div_rn_noftz_f32_slowpath
        .type           $__internal_1_$__cuda_sm3x_div_rn_noftz_f32_slowpath,@function
        .size           $__internal_1_$__cuda_sm3x_div_rn_noftz_f32_slowpath,(.L_x_36 - $__internal_1_$__cuda_sm3x_div_rn_noftz_f32_slowpath)
$__internal_1_$__cuda_sm3x_div_rn_noftz_f32_slowpath:
[--C-:B------:R-:W-:Y:S01]  /*0600*/  SHF.R.U32.HI R11, RZ, 0x17, R3.reuse ;  /* 0x00000017ff0b7819 */ /* 0x100fe20000011603 */
[----:B------:R-:W-:Y:S01]  /*0610*/  BSSY.RECONVERGENT B1, `(.L_x_16) ;  /* 0x0000064000017945 */ /* 0x000fe20003800200 */
[--C-:B------:R-:W-:Y:S01]  /*0620*/  SHF.R.U32.HI R10, RZ, 0x17, R0.reuse ;  /* 0x00000017ff0a7819 */ /* 0x100fe20000011600 */
[----:B------:R-:W-:Y:S01]  /*0630*/  IMAD.MOV.U32 R12, RZ, RZ, R0 ;  /* 0x000000ffff0c7224 */ /* 0x000fe200078e0000 */
[----:B------:R-:W-:Y:S01]  /*0640*/  LOP3.LUT R11, R11, 0xff, RZ, 0xc0, !PT ;  /* 0x000000ff0b0b7812 */ /* 0x000fe200078ec0ff */
[----:B------:R-:W-:Y:S01]  /*0650*/  IMAD.MOV.U32 R13, RZ, RZ, R3 ;  /* 0x000000ffff0d7224 */ /* 0x000fe200078e0003 */
[----:B------:R-:W-:-:S03]  /*0660*/  LOP3.LUT R16, R10, 0xff, RZ, 0xc0, !PT ;  /* 0x000000ff0a107812 */ /* 0x000fc600078ec0ff */
[----:B------:R-:W-:Y:S02]  /*0670*/  VIADD R14, R11, 0xffffffff ;  /* 0xffffffff0b0e7836 */ /* 0x000fe40000000000 */
[----:B------:R-:W-:-:S03]  /*0680*/  VIADD R15, R16, 0xffffffff ;  /* 0xffffffff100f7836 */ /* 0x000fc60000000000 */
[----:B------:R-:W-:-:S04]  /*0690*/  ISETP.GT.U32.AND P0, PT, R14, 0xfd, PT ;  /* 0x000000fd0e00780c */ /* 0x000fc80003f04070 */
[----:B------:R-:W-:-:S13]  /*06a0*/  ISETP.GT.U32.OR P0, PT, R15, 0xfd, P0 ;  /* 0x000000fd0f00780c */ /* 0x000fda0000704470 */
[----:B------:R-:W-:Y:S01]  /*06b0*/  @!P0 IMAD.MOV.U32 R10, RZ, RZ, RZ ;  /* 0x000000ffff0a8224 */ /* 0x000fe200078e00ff */
[----:B------:R-:W-:Y:S06]  /*06c0*/  @!P0 BRA `(.L_x_17) ;  /* 0x00000000005c8947 */ /* 0x000fec0003800000 */
[----:B------:R-:W-:Y:S02]  /*06d0*/  FSETP.GTU.FTZ.AND P1, PT, |R3|, +INF , PT ;  /* 0x7f8000000300780b */ /* 0x000fe40003f3c200 */
[----:B------:R-:W-:-:S04]  /*06e0*/  FSETP.GTU.FTZ.AND P0, PT, |R0|, +INF , PT ;  /* 0x7f8000000000780b */ /* 0x000fc80003f1c200 */
[----:B------:R-:W-:-:S13]  /*06f0*/  PLOP3.LUT P0, PT, P0, P1, PT, 0xf8, 0x8f ;  /* 0x00000000008f781c */ /* 0x000fda0000703f70 */
[----:B------:R-:W-:Y:S05]  /*0700*/  @P0 BRA `(.L_x_18) ;  /* 0x00000004004c0947 */ /* 0x000fea0003800000 */
[----:B------:R-:W-:-:S13]  /*0710*/  LOP3.LUT P0, RZ, R13, 0x7fffffff, R12, 0xc8, !PT ;  /* 0x7fffffff0dff7812 */ /* 0x000fda000780c80c */
[----:B------:R-:W-:Y:S05]  /*0720*/  @!P0 BRA `(.L_x_19) ;  /* 0x00000004003c8947 */ /* 0x000fea0003800000 */
[C---:B------:R-:W-:Y:S02]  /*0730*/  FSETP.NEU.FTZ.AND P2, PT, |R0|.reuse, +INF , PT ;  /* 0x7f8000000000780b */ /* 0x040fe40003f5d200 */
[----:B------:R-:W-:Y:S02]  /*0740*/  FSETP.NEU.FTZ.AND P1, PT, |R3|, +INF , PT ;  /* 0x7f8000000300780b */ /* 0x000fe40003f3d200 */
[----:B------:R-:W-:-:S11]  /*0750*/  FSETP.NEU.FTZ.AND P0, PT, |R0|, +INF , PT ;  /* 0x7f8000000000780b */ /* 0x000fd60003f1d200 */
[----:B------:R-:W-:Y:S05]  /*0760*/  @!P1 BRA !P2, `(.L_x_19) ;  /* 0x00000004002c9947 */ /* 0x000fea0005000000 */
[----:B------:R-:W-:-:S04]  /*0770*/  LOP3.LUT P2, RZ, R12, 0x7fffffff, RZ, 0xc0, !PT ;  /* 0x7fffffff0cff7812 */ /* 0x000fc8000784c0ff */
[----:B------:R-:W-:-:S13]  /*0780*/  PLOP3.LUT P1, PT, P1, P2, PT, 0x2f, 0xf2 ;  /* 0x0000000000f2781c */ /* 0x000fda0000f24577 */
[----:B------:R-:W-:Y:S05]  /*0790*/  @P1 BRA `(.L_x_20) ;  /* 0x0000000400181947 */ /* 0x000fea0003800000 */
[----:B------:R-:W-:-:S04]  /*07a0*/  LOP3.LUT P1, RZ, R13, 0x7fffffff, RZ, 0xc0, !PT ;  /* 0x7fffffff0dff7812 */ /* 0x000fc8000782c0ff */
[----:B------:R-:W-:-:S13]  /*07b0*/  PLOP3.LUT P0, PT, P0, P1, PT, 0x2f, 0xf2 ;  /* 0x0000000000f2781c */ /* 0x000fda0000702577 */
[----:B------:R-:W-:Y:S05]  /*07c0*/  @P0 BRA `(.L_x_21) ;  /* 0x0000000400000947 */ /* 0x000fea0003800000 */
[----:B------:R-:W-:Y:S02]  /*07d0*/  ISETP.GE.AND P0, PT, R15, RZ, PT ;  /* 0x000000ff0f00720c */ /* 0x000fe40003f06270 */
[----:B------:R-:W-:-:S11]  /*07e0*/  ISETP.GE.AND P1, PT, R14, RZ, PT ;  /* 0x000000ff0e00720c */ /* 0x000fd60003f26270 */
[----:B------:R-:W-:Y:S01]  /*07f0*/  @P0 IMAD.MOV.U32 R10, RZ, RZ, RZ ;  /* 0x000000ffff0a0224 */ /* 0x000fe200078e00ff */
[----:B------:R-:W-:Y:S01]  /*0800*/  @!P0 MOV R10, 0xffffffc0 ;  /* 0xffffffc0000a8802 */ /* 0x000fe20000000f00 */
[----:B------:R-:W-:Y:S01]  /*0810*/  @!P0 FFMA R12, R0, 1.84467440737095516160e+19, RZ ;  /* 0x5f800000000c8823 */ /* 0x000fe200000000ff */
[----:B------:R-:W-:-:S03]  /*0820*/  @!P1 FFMA R13, R3, 1.84467440737095516160e+19, RZ ;  /* 0x5f800000030d9823 */ /* 0x000fc600000000ff */
[----:B------:R-:W-:-:S07]  /*0830*/  @!P1 VIADD R10, R10, 0x40 ;  /* 0x000000400a0a9836 */ /* 0x000fce0000000000 */
.L_x_17:
[----:B------:R-:W-:Y:S01]  /*0840*/  LEA R0, R11, 0xc0800000, 0x17 ;  /* 0xc08000000b007811 */ /* 0x000fe200078eb8ff */
[----:B------:R-:W-:Y:S04]  /*0850*/  BSSY.RECONVERGENT B2, `(.L_x_22) ;  /* 0x0000036000027945 */ /* 0x000fe80003800200 */
[----:B------:R-:W-:Y:S02]  /*0860*/  IMAD.IADD R14, R13, 0x1, -R0 ;  /* 0x000000010d0e7824 */ /* 0x000fe400078e0a00 */
[----:B------:R-:W-:Y:S02]  /*0870*/  VIADD R13, R16, 0xffffff81 ;  /* 0xffffff81100d7836 */ /* 0x000fe40000000000 */
[----:B------:R-:W0:Y:S01]  /*0880*/  MUFU.RCP R15, R14 ;  /* 0x0000000e000f7308 */ /* 0x000e220000001000 */
[----:B------:R-:W-:Y:S01]  /*0890*/  FADD.FTZ R17, -R14, -RZ ;  /* 0x800000ff0e117221 */ /* 0x000fe20000010100 */
[C---:B------:R-:W-:Y:S01]  /*08a0*/  IMAD R0, R13.reuse, -0x800000, R12 ;  /* 0xff8000000d007824 */ /* 0x040fe200078e020c */
[----:B------:R-:W-:-:S05]  /*08b0*/  IADD3 R13, PT, PT, R13, 0x7f, -R11 ;  /* 0x0000007f0d0d7810 */ /* 0x000fca0007ffe80b */
[----:B------:R-:W-:Y:S02]  /*08c0*/  IMAD.IADD R13, R13, 0x1, R10 ;  /* 0x000000010d0d7824 */ /* 0x000fe400078e020a */
[----:B0-----:R-:W-:-:S04]  /*08d0*/  FFMA R16, R15, R17, 1 ;  /* 0x3f8000000f107423 */ /* 0x001fc80000000011 */
[----:B------:R-:W-:-:S04]  /*08e0*/  FFMA R19, R15, R16, R15 ;  /* 0x000000100f137223 */ /* 0x000fc8000000000f */
[----:B------:R-:W-:-:S04]  /*08f0*/  FFMA R12, R0, R19, RZ ;  /* 0x00000013000c7223 */ /* 0x000fc800000000ff */
[----:B------:R-:W-:-:S04]  /*0900*/  FFMA R15, R17, R12, R0 ;  /* 0x0000000c110f7223 */ /* 0x000fc80000000000 */
[----:B------:R-:W-:-:S04]  /*0910*/  FFMA R16, R19, R15, R12 ;  /* 0x0000000f13107223 */ /* 0x000fc8000000000c */
[----:B------:R-:W-:-:S04]  /*0920*/  FFMA R17, R17, R16, R0 ;  /* 0x0000001011117223 */ /* 0x000fc80000000000 */
[----:B------:R-:W-:-:S05]  /*0930*/  FFMA R0, R19, R17, R16 ;  /* 0x0000001113007223 */ /* 0x000fca0000000010 */
[----:B------:R-:W-:-:S04]  /*0940*/  SHF.R.U32.HI R11, RZ, 0x17, R0 ;  /* 0x00000017ff0b7819 */ /* 0x000fc80000011600 */
[----:B------:R-:W-:-:S05]  /*0950*/  LOP3.LUT R11, R11, 0xff, RZ, 0xc0, !PT ;  /* 0x000000ff0b0b7812 */ /* 0x000fca00078ec0ff */
[----:B------:R-:W-:-:S04]  /*0960*/  IMAD.IADD R14, R11, 0x1, R13 ;  /* 0x000000010b0e7824 */ /* 0x000fc800078e020d */
[----:B------:R-:W-:-:S05]  /*0970*/  VIADD R10, R14, 0xffffffff ;  /* 0xffffffff0e0a7836 */ /* 0x000fca0000000000 */
[----:B------:R-:W-:-:S13]  /*0980*/  ISETP.GE.U32.AND P0, PT, R10, 0xfe, PT ;  /* 0x000000fe0a00780c */ /* 0x000fda0003f06070 */
[----:B------:R-:W-:Y:S05]  /*0990*/  @!P0 BRA `(.L_x_23) ;  /* 0x0000000000808947 */ /* 0x000fea0003800000 */
[----:B------:R-:W-:-:S13]  /*09a0*/  ISETP.GT.AND P0, PT, R14, 0xfe, PT ;  /* 0x000000fe0e00780c */ /* 0x000fda0003f04270 */
[----:B------:R-:W-:Y:S05]  /*09b0*/  @P0 BRA `(.L_x_24) ;  /* 0x00000000006c0947 */ /* 0x000fea0003800000 */
[----:B------:R-:W-:-:S13]  /*09c0*/  ISETP.GE.AND P0, PT, R14, 0x1, PT ;  /* 0x000000010e00780c */ /* 0x000fda0003f06270 */
[----:B------:R-:W-:Y:S05]  /*09d0*/  @P0 BRA `(.L_x_25) ;  /* 0x0000000000740947 */ /* 0x000fea0003800000 */
[----:B------:R-:W-:Y:S02]  /*09e0*/  ISETP.GE.AND P0, PT, R14, -0x18, PT ;  /* 0xffffffe80e00780c */ /* 0x000fe40003f06270 */
[----:B------:R-:W-:-:S11]  /*09f0*/  LOP3.LUT R0, R0, 0x80000000, RZ, 0xc0, !PT ;  /* 0x8000000000007812 */ /* 0x000fd600078ec0ff */
[----:B------:R-:W-:Y:S05]  /*0a00*/  @!P0 BRA `(.L_x_25) ;  /* 0x0000000000688947 */ /* 0x000fea0003800000 */
[CCC-:B------:R-:W-:Y:S01]  /*0a10*/  FFMA.RZ R10, R19.reuse, R17.reuse, R16.reuse ;  /* 0x00000011130a7223 */ /* 0x1c0fe2000000c010 */
[C---:B------:R-:W-:Y:S01]  /*0a20*/  IADD3 R13, PT, PT, R14.reuse, 0x20, RZ ;  /* 0x000000200e0d7810 */ /* 0x040fe20007ffe0ff */
[CCC-:B------:R-:W-:Y:S01]  /*0a30*/  FFMA.RM R11, R19.reuse, R17.reuse, R16.reuse ;  /* 0x00000011130b7223 */ /* 0x1c0fe20000004010 */
[----:B------:R-:W-:Y:S02]  /*0a40*/  ISETP.NE.AND P2, PT, R14, RZ, PT ;  /* 0x000000ff0e00720c */ /* 0x000fe40003f45270 */
[----:B------:R-:W-:Y:S01]  /*0a50*/  LOP3.LUT R12, R10, 0x7fffff, RZ, 0xc0, !PT ;  /* 0x007fffff0a0c7812 */ /* 0x000fe200078ec0ff */
[----:B------:R-:W-:Y:S01]  /*0a60*/  FFMA.RP R10, R19, R17, R16 ;  /* 0x00000011130a7223 */ /* 0x000fe20000008010 */
[----:B------:R-:W-:Y:S01]  /*0a70*/  ISETP.NE.AND P1, PT, R14, RZ, PT ;  /* 0x000000ff0e00720c */ /* 0x000fe20003f25270 */
[----:B------:R-:W-:Y:S01]  /*0a80*/  IMAD.MOV R14, RZ, RZ, -R14 ;  /* 0x000000ffff0e7224 */ /* 0x000fe200078e0a0e */
[----:B------:R-:W-:Y:S02]  /*0a90*/  LOP3.LUT R12, R12, 0x800000, RZ, 0xfc, !PT ;  /* 0x008000000c0c7812 */ /* 0x000fe400078efcff */
[----:B------:R-:W-:-:S02]  /*0aa0*/  FSETP.NEU.FTZ.AND P0, PT, R10, R11, PT ;  /* 0x0000000b0a00720b */ /* 0x000fc40003f1d000 */
[----:B------:R-:W-:Y:S02]  /*0ab0*/  SHF.L.U32 R13, R12, R13, RZ ;  /* 0x0000000d0c0d7219 */ /* 0x000fe400000006ff */
[----:B------:R-:W-:Y:S02]  /*0ac0*/  SEL R11, R14, RZ, P2 ;  /* 0x000000ff0e0b7207 */ /* 0x000fe40001000000 */
[----:B------:R-:W-:Y:S02]  /*0ad0*/  ISETP.NE.AND P1, PT, R13, RZ, P1 ;  /* 0x000000ff0d00720c */ /* 0x000fe40000f25270 */
[----:B------:R-:W-:Y:S02]  /*0ae0*/  SHF.R.U32.HI R11, RZ, R11, R12 ;  /* 0x0000000bff0b7219 */ /* 0x000fe4000001160c */
[----:B------:R-:W-:Y:S02]  /*0af0*/  PLOP3.LUT P0, PT, P0, P1, PT, 0xf8, 0x8f ;  /* 0x00000000008f781c */ /* 0x000fe40000703f70 */
[----:B------:R-:W-:-:S02]  /*0b00*/  SHF.R.U32.HI R13, RZ, 0x1, R11 ;  /* 0x00000001ff0d7819 */ /* 0x000fc4000001160b */
[----:B------:R-:W-:-:S04]  /*0b10*/  SEL R10, RZ, 0x1, !P0 ;  /* 0x00000001ff0a7807 */ /* 0x000fc80004000000 */
[----:B------:R-:W-:-:S04]  /*0b20*/  LOP3.LUT R10, R10, 0x1, R13, 0xf8, !PT ;  /* 0x000000010a0a7812 */ /* 0x000fc800078ef80d */
[----:B------:R-:W-:-:S05]  /*0b30*/  LOP3.LUT R10, R10, R11, RZ, 0xc0, !PT ;  /* 0x0000000b0a0a7212 */ /* 0x000fca00078ec0ff */
[----:B------:R-:W-:-:S05]  /*0b40*/  IMAD.IADD R13, R13, 0x1, R10 ;  /* 0x000000010d0d7824 */ /* 0x000fca00078e020a */
[----:B------:R-:W-:Y:S01]  /*0b50*/  LOP3.LUT R0, R13, R0, RZ, 0xfc, !PT ;  /* 0x000000000d007212 */ /* 0x000fe200078efcff */
[----:B------:R-:W-:Y:S06]  /*0b60*/  BRA `(.L_x_25) ;  /* 0x0000000000107947 */ /* 0x000fec0003800000 */
.L_x_24:
[----:B------:R-:W-:-:S04]  /*0b70*/  LOP3.LUT R0, R0, 0x80000000, RZ, 0xc0, !PT ;  /* 0x8000000000007812 */ /* 0x000fc800078ec0ff */
[----:B------:R-:W-:Y:S01]  /*0b80*/  LOP3.LUT R0, R0, 0x7f800000, RZ, 0xfc, !PT ;  /* 0x7f80000000007812 */ /* 0x000fe200078efcff */
[----:B------:R-:W-:Y:S06]  /*0b90*/  BRA `(.L_x_25) ;  /* 0x0000000000047947 */ /* 0x000fec0003800000 */
.L_x_23:
[----:B------:R-:W-:-:S07]  /*0ba0*/  IMAD R0, R13, 0x800000, R0 ;  /* 0x008000000d007824 */ /* 0x000fce00078e0200 */
.L_x_25:
[----:B------:R-:W-:Y:S05]  /*0bb0*/  BSYNC.RECONVERGENT B2 ;  /* 0x0000000000027941 */ /* 0x000fea0003800200 */
.L_x_22:
[----:B------:R-:W-:Y:S05]  /*0bc0*/  BRA `(.L_x_26) ;  /* 0x0000000000207947 */ /* 0x000fea0003800000 */
.L_x_21:
[----:B------:R-:W-:-:S04]  /*0bd0*/  LOP3.LUT R0, R13, 0x80000000, R12, 0x48, !PT ;  /* 0x800000000d007812 */ /* 0x000fc800078e480c */
[----:B------:R-:W-:Y:S01]  /*0be0*/  LOP3.LUT R0, R0, 0x7f800000, RZ, 0xfc, !PT ;  /* 0x7f80000000007812 */ /* 0x000fe200078efcff */
[----:B------:R-:W-:Y:S06]  /*0bf0*/  BRA `(.L_x_26) ;  /* 0x0000000000147947 */ /* 0x000fec0003800000 */
.L_x_20:
[----:B------:R-:W-:Y:S01]  /*0c00*/  LOP3.LUT R0, R13, 0x80000000, R12, 0x48, !PT ;  /* 0x800000000d007812 */ /* 0x000fe200078e480c */
[----:B------:R-:W-:Y:S06]  /*0c10*/  BRA `(.L_x_26) ;  /* 0x00000000000c7947 */ /* 0x000fec0003800000 */
.L_x_19:
[----:B------:R-:W0:Y:S01]  /*0c20*/  MUFU.RSQ R0, -QNAN ;  /* 0xffc0000000007908 */ /* 0x000e220000001400 */
[----:B------:R-:W-:Y:S05]  /*0c30*/  BRA `(.L_x_26) ;  /* 0x0000000000047947 */ /* 0x000fea0003800000 */
.L_x_18:
[----:B------:R-:W-:-:S07]  /*0c40*/  FADD.FTZ R0, R0, R3 ;  /* 0x0000000300007221 */ /* 0x000fce0000010000 */
.L_x_26:
[----:B------:R-:W-:Y:S05]  /*0c50*/  BSYNC.RECONVERGENT B1 ;  /* 0x0000000000017941 */ /* 0x000fea0003800200 */
.L_x_16:
[----:B------:R-:W-:Y:S02]  /*0c60*/  IMAD.MOV.U32 R10, RZ, RZ, R4 ;  /* 0x000000ffff0a7224 */ /* 0x000fe400078e0004 */
[----:B------:R-:W-:-:S04]  /*0c70*/  IMAD.MOV.U32 R11, RZ, RZ, 0x0 ;  /* 0x00000000ff0b7424 */ /* 0x000fc800078e00ff */
[----:B0-----:R-:W-:Y:S05]  /*0c80*/  RET.REL.NODEC R10 `(_Z24exp_sum_normalize_kernelPfPKfS_ii) ;  /* 0xfffffff00adc7950 */ /* 0x001fea0003c3ffff */
.L_x_27:
        /* <DEDUP_REMOVED lines=15> */
.L_x_36:


//--------------------- .text._Z15find_max_kernelPKfPfii --------------------------
	.section	.text._Z15find_max_kernelPKfPfii,"ax",@progbits
	.align	128
        .global         _Z15find_max_kernelPKfPfii
        .type           _Z15find_max_kernelPKfPfii,@function
        .size           _Z15find_max_kernelPKfPfii,(.L_x_41 - _Z15find_max_kernelPKfPfii)
        .other          _Z15find_max_kernelPKfPfii,@"STO_CUDA_ENTRY STV_DEFAULT"
_Z15find_max_kernelPKfPfii:
.text._Z15find_max_kernelPKfPfii:
[----:B------:R-:W-:Y:S08]  /*0000*/  LDC R1, c[0x0][0x37c] ;  /* 0x0000df00ff017b82 */ /* 0x000ff00000000800 */
[----:B------:R-:W0:Y:S01]  /*0010*/  S2UR UR5, SR_CgaCtaId ;  /* 0x00000000000579c3 */ /* 0x000e220000008800 */
[----:B------:R-:W1:Y:S01]  /*0020*/  S2R R8, SR_TID.X ;  /* 0x0000000000087919 */ /* 0x000e620000002100 */
[----:B------:R-:W-:Y:S01]  /*0030*/  UMOV UR4, 0x400 ;  /* 0x0000040000047882 */ /* 0x000fe20000000000 */
[----:B------:R-:W-:Y:S01]  /*0040*/  IMAD.MOV.U32 R3, RZ, RZ, -0x800000 ;  /* 0xff800000ff037424 */ /* 0x000fe200078e00ff */
[----:B------:R-:W2:Y:S01]  /*0050*/  LDCU.64 UR6, c[0x0][0x358] ;  /* 0x00006b00ff0677ac */ /* 0x000ea20008000a00 */
[----:B------:R-:W3:Y:S01]  /*0060*/  S2R R9, SR_CTAID.X ;  /* 0x0000000000097919 */ /* 0x000ee20000002500 */
[----:B------:R-:W-:Y:S01]  /*0070*/  BSSY.RECONVERGENT B0, `(.L_x_28) ;  /* 0x0000015000007945 */ /* 0x000fe20003800200 */
[----:B0-----:R-:W-:Y:S01]  /*0080*/  ULEA UR4, UR5, UR4, 0x18 ;  /* 0x0000000405047291 */ /* 0x001fe2000f8ec0ff */
[----:B------:R-:W0:Y:S05]  /*0090*/  LDCU UR5, c[0x0][0x394] ;  /* 0x00007280ff0577ac */ /* 0x000e2a0008000800 */
[----:B-1----:R-:W-:-:S05]  /*00a0*/  LEA R0, R8, UR4, 0x2 ;  /* 0x0000000408007c11 */ /* 0x002fca000f8e10ff */
[----:B------:R1:W-:Y:S01]  /*00b0*/  STS [R0], R3 ;  /* 0x0000000300007388 */ /* 0x0003e20000000800 */
[----:B0-----:R-:W-:-:S13]  /*00c0*/  ISETP.GE.AND P0, PT, R8, UR5, PT ;  /* 0x0000000508007c0c */ /* 0x001fda000bf06270 */
[----:B-123--:R-:W-:Y:S05]  /*00d0*/  @P0 BRA `(.L_x_29) ;  /* 0x0000000000380947 */ /* 0x00efea0003800000 */
[----:B------:R-:W0:Y:S01]  /*00e0*/  LDC R11, c[0x0][0x360] ;  /* 0x0000d800ff0b7b82 */ /* 0x000e220000000800 */
[----:B------:R-:W-:Y:S01]  /*00f0*/  BSSY.RECONVERGENT B1, `(.L_x_30) ;  /* 0x000000b000017945 */ /* 0x000fe20003800200 */
[----:B------:R-:W-:Y:S02]  /*0100*/  IMAD.MOV.U32 R7, RZ, RZ, -0x800000 ;  /* 0xff800000ff077424 */ /* 0x000fe400078e00ff */
[----:B------:R-:W-:-:S04]  /*0110*/  IMAD.MOV.U32 R6, RZ, RZ, R8 ;  /* 0x000000ffff067224 */ /* 0x000fc800078e0008 */
[----:B------:R-:W1:Y:S03]  /*0120*/  LDC.64 R4, c[0x0][0x380] ;  /* 0x0000e000ff047b82 */ /* 0x000e660000000a00 */
.L_x_31:
[----:B------:R-:W-:-:S04]  /*0130*/  IMAD R3, R9, UR5, R6 ;  /* 0x0000000509037c24 */ /* 0x000fc8000f8e0206 */
[----:B-1----:R-:W-:-:S06]  /*0140*/  IMAD.WIDE R2, R3, 0x4, R4 ;  /* 0x0000000403027825 */ /* 0x002fcc00078e0204 */
[----:B------:R-:W2:Y:S01]  /*0150*/  LDG.E R2, desc[UR6][R2.64] ;  /* 0x0000000602027981 */ /* 0x000ea2000c1e1900 */
[----:B0-----:R-:W-:-:S04]  /*0160*/  IADD3 R6, PT, PT, R11, R6, RZ ;  /* 0x000000060b067210 */ /* 0x001fc80007ffe0ff */
[----:B------:R-:W-:Y:S02]  /*0170*/  ISETP.GE.AND P0, PT, R6, UR5, PT ;  /* 0x0000000506007c0c */ /* 0x000fe4000bf06270 */
[----:B--2---:R-:W-:-:S11]  /*0180*/  FMNMX R7, R2, R7, !PT ;  /* 0x0000000702077209 */ /* 0x004fd60007800000 */
[----:B------:R-:W-:Y:S05]  /*0190*/  @!P0 BRA `(.L_x_31) ;  /* 0xfffffffc00e48947 */ /* 0x000fea000383ffff */
[----:B------:R-:W-:Y:S05]  /*01a0*/  BSYNC.RECONVERGENT B1 ;  /* 0x0000000000017941 */ /* 0x000fea0003800200 */
.L_x_30:
[----:B------:R0:W-:Y:S02]  /*01b0*/  STS [R0], R7 ;  /* 0x0000000700007388 */ /* 0x0001e40000000800 */
.L_x_29:
[----:B------:R-:W-:Y:S05]  /*01c0*/  BSYNC.RECONVERGENT B0 ;  /* 0x0000000000007941 */ /* 0x000fea0003800200 */
.L_x_28:
[----:B------:R-:W1:Y:S01]  /*01d0*/  LDCU UR4, c[0x0][0x360] ;  /* 0x00006c00ff0477ac */ /* 0x000e620008000800 */
[----:B------:R-:W-:Y:S01]  /*01e0*/  BAR.SYNC.DEFER_BLOCKING 0x0 ;  /* 0x0000000000007b1d */ /* 0x000fe20000010000 */
[----:B------:R-:W-:Y:S01]  /*01f0*/  ISETP.NE.AND P0, PT, R8, RZ, PT ;  /* 0x000000ff0800720c */ /* 0x000fe20003f05270 */
[----:B-1----:R-:W-:-:S09]  /*0200*/  UISETP.GE.U32.AND UP0, UPT, UR4, 0x2, UPT ;  /* 0x000000020400788c */ /* 0x002fd2000bf06070 */
[----:B------:R-:W-:Y:S05]  /*0210*/  BRA.U !UP0, `(.L_x_32) ;  /* 0x0000000108307547 */ /* 0x000fea000b800000 */
[----:B------:R-:W-:-:S07]  /*0220*/  IMAD.U32 R2, RZ, RZ, UR4 ;  /* 0x00000004ff027e24 */ /* 0x000fce000f8e00ff */
.L_x_33:
[----:B------:R-:W-:-:S04]  /*0230*/  SHF.R.U32.HI R5, RZ, 0x1, R2 ;  /* 0x00000001ff057819 */ /* 0x000fc80000011602 */
[----:B------:R-:W-:-:S13]  /*0240*/  ISETP.GE.U32.AND P1, PT, R8, R5, PT ;  /* 0x000000050800720c */ /* 0x000fda0003f26070 */
[----:B------:R-:W-:Y:S01]  /*0250*/  @!P1 IMAD R4, R5, 0x4, R0 ;  /* 0x0000000405049824 */ /* 0x000fe200078e0200 */
[----:B------:R-:W-:Y:S05]  /*0260*/  @!P1 LDS R3, [R0] ;  /* 0x0000000000039984 */ /* 0x000fea0000000800 */
[----:B------:R-:W1:Y:S02]  /*0270*/  @!P1 LDS R4, [R4] ;  /* 0x0000000004049984 */ /* 0x000e640000000800 */
[----:B-1----:R-:W-:-:S05]  /*0280*/  @!P1 FMNMX R3, R3, R4, !PT ;  /* 0x0000000403039209 */ /* 0x002fca0007800000 */
[----:B------:R1:W-:Y:S01]  /*0290*/  @!P1 STS [R0], R3 ;  /* 0x0000000300009388 */ /* 0x0003e20000000800 */
[----:B------:R-:W-:Y:S01]  /*02a0*/  BAR.SYNC.DEFER_BLOCKING 0x0 ;  /* 0x0000000000007b1d */ /* 0x000fe20000010000 */
[----:B------:R-:W-:Y:S02]  /*02b0*/  ISETP.GT.U32.AND P1, PT, R2, 0x3, PT ;  /* 0x000000030200780c */ /* 0x000fe40003f24070 */
[----:B------:R-:W-:-:S11]  /*02c0*/  MOV R2, R5 ;  /* 0x0000000500027202 */ /* 0x000fd60000000f00 */
[----:B-1----:R-:W-:Y:S05]  /*02d0*/  @P1 BRA `(.L_x_33) ;  /* 0xfffffffc00d41947 */ /* 0x002fea000383ffff */
.L_x_32:
[----:B------:R-:W-:Y:S05]  /*02e0*/  @P0 EXIT ;  /* 0x000000000000094d */ /* 0x000fea0003800000 */
[----:B------:R-:W1:Y:S01]  /*02f0*/  S2UR UR5, SR_CgaCtaId ;  /* 0x00000000000579c3 */ /* 0x000e620000008800 */
[----:B------:R-:W-:-:S07]  /*0300*/  UMOV UR4, 0x400 ;  /* 0x0000040000047882 */ /* 0x000fce0000000000 */
[----:B------:R-:W2:Y:S01]  /*0310*/  LDC.64 R2, c[0x0][0x388] ;  /* 0x0000e200ff027b82 */ /* 0x000ea20000000a00 */
[----:B-1----:R-:W-:Y:S01]  /*0320*/  ULEA UR4, UR5, UR4, 0x18 ;  /* 0x0000000405047291 */ /* 0x002fe2000f8ec0ff */
[----:B--2---:R-:W-:-:S08]  /*0330*/  IMAD.WIDE.U32 R2, R9, 0x4, R2 ;  /* 0x0000000409027825 */ /* 0x004fd000078e0002 */
[----:B------:R-:W1:Y:S04]  /*0340*/  LDS R5, [UR4] ;  /* 0x00000004ff057984 */ /* 0x000e680008000800 */
[----:B-1----:R-:W-:Y:S01]  /*0350*/  STG.E desc[UR6][R2.64], R5 ;  /* 0x0000000502007986 */ /* 0x002fe2000c101906 */
[----:B------:R-:W-:Y:S05]  /*0360*/  EXIT ;  /* 0x000000000000794d */ /* 0x000fea0003800000 */
.L_x_34:
        /* <DEDUP_REMOVED lines=9> */
.L_x_41:


//--------------------- .nv.shared._Z24apply_causal_mask_kernelPfi --------------------------
	.section	.nv.shared._Z24apply_causal_mask_kernelPfi,"aw",@nobits
	.sectionflags	@""
	.align	16
	.zero		1024


//--------------------- .nv.shared.reserved.0     --------------------------
	.section	.nv.shared.reserved.0,"aw",@nobits
	.weak		__nv_reservedSMEM_offset_0_alias
	.size		__nv_reservedSMEM_offset_0_alias, 0, 64
	.other		__nv_reservedSMEM_offset_0_alias,@"STO_CUDA_RESERVED_SHARED STV_DEFAULT"
__nv_reservedSMEM_offset_0_alias:
	.zero		0
	.zero		64


//--------------------- .nv.shared._Z19concat_heads_kernelPKfPfiiii --------------------------
	.section	.nv.shared._Z19concat_heads_kernelPKfPfiiii,"aw",@nobits
	.sectionflags	@""
	.align	16
	.zero		1024


//--------------------- .nv.shared._Z12scale_kernelPffi --------------------------
	.section	.nv.shared._Z12scale_kernelPffi,"aw",@nobits
	.sectionflags	@""
	.align	16
	.zero		1024


//--------------------- .nv.shared._Z24exp_sum_normalize_kernelPfPKfS_ii --------------------------
	.section	.nv.shared._Z24exp_sum_normalize_kernelPfPKfS_ii,"aw",@nobits
	.sectionflags	@""
	.align	16
	.zero		1024


//--------------------- .nv.shared._Z15find_max_kernelPKfPfii --------------------------
	.section	.nv.shared._Z15find_max_kernelPKfPfii,"aw",@nobits
	.sectionflags	@""
	.align	16
	.zero		1024


//--------------------- .nv.constant0._Z24apply_causal_mask_kernelPfi --------------------------
	.section	.nv.constant0._Z24apply_causal_mask_kernelPfi,"a",@progbits
	.sectionflags	@""
	.align	4
.nv.constant0._Z24apply_causal_mask_kernelPfi:
	.zero		908


//--------------------- .nv.constant0._Z19concat_heads_kernelPKfPfiiii --------------------------
	.section	.nv.constant0._Z19concat_heads_kernelPKfPfiiii,"a",@progbits
	.sectionflags	@""
	.align	4
.nv.constant0._Z19concat_heads_kernelPKfPfiiii:
	.zero		928


//--------------------- .nv.constant0._Z12scale_kernelPffi --------------------------
	.section	.nv.constant0._Z12scale_kernelPffi,"a",@progbits
	.sectionflags	@""
	.align	4
.nv.constant0._Z12scale_kernelPffi:
	.zero		912


//--------------------- .nv.constant0._Z24exp_sum_normalize_kernelPfPKfS_ii --------------------------
	.section	.nv.constant0._Z24exp_sum_normalize_kernelPfPKfS_ii,"a",@progbits
	.sectionflags	@""
	.align	4
.nv.constant0._Z24exp_sum_normalize_kernelPfPKfS_ii:
	.zero		928


//--------------------- .nv.constant0._Z15find_max_kernelPKfPfii --------------------------
	.section	.nv.constant0._Z15find_max_kernelPKfPfii,"a",@progbits
	.sectionflags	@""
	.align	4
.nv.constant0._Z15find_max_kernelPKfPfii:
	.zero		920


//--------------------- SYMBOLS --------------------------

	.type		.nv.reservedSmem.offset0,@object
	.size		.nv.reservedSmem.offset0,0x4
	.type		.nv.reservedSmem.cap,@object
	.size		.nv.reservedSmem.cap,0x4
